	.target	sm_100a

	.elftype	@"ET_EXEC"


//--------------------- .note.nv.tkinfo           --------------------------
	.section	.note.nv.tkinfo,"",@"SHT_NOTE"
	.sectionflags	@"SHF_NOTE_NV_TKINFO"
	.tkinfo
        /*0018*/ 	.word	0x00000002
        /*0030*/ 	.string	""
        /*0030*/ 	.string	"ptxas"
        /*0030*/ 	.string	"Cuda compilation tools, release 13.0, V13.0.88"
        /*0030*/ 	.string	"Build cuda_13.0.r13.0/compiler.36424714_0"
        /*0030*/ 	.string	"-arch sm_100a -m 64 "



//--------------------- .note.nv.cuinfo           --------------------------
	.section	.note.nv.cuinfo,"",@"SHT_NOTE"
	.sectionflags	@"SHF_NOTE_NV_CUINFO"
        /*0018*/ 	.short	0x0002
        /*001a*/ 	.short	0x0064
        /*001c*/ 	.short	0x0082
	.zero		2


//--------------------- .nv.info                  --------------------------
	.section	.nv.info,"",@"SHT_CUDA_INFO"
	.align	4


	//----- nvinfo : EIATTR_REGCOUNT
	.align		4
        /*0000*/ 	.byte	0x04, 0x2f
        /*0002*/ 	.short	(.L_19 - .L_18)
	.align		4
.L_18:
        /*0004*/ 	.word	index@(_ZN7cutlass13device_kernelINS_4gemm6kernel13GemmUniversalIN4cute5tupleIJiiiiEEENS1_10collective13CollectiveMmaINS1_35MainloopSm100TmaUmmaWarpSpecializedILi9ELi2ELi4ENS5_IJNS4_1CILi2EEENSA_ILi4EEENSA_ILi1EEEEEEEENS5_IJNSA_ILi64EEENSA_ILi256EEENSA_ILi32EEEEEENS_10bfloat16_tENS5_IJlSD_lEEESK_SL_NS4_8TiledMMAINS4_8MMA_AtomIJNS4_20SM100_MMA_F16BF16_SSISK_SK_fLi64ELi256ELNS4_4UMMA5MajorE0ELSQ_0ELNSP_7ScaleInE0ELSR_0EEEEEENS4_6LayoutINS5_IJSD_SD_SD_EEENS5_IJNSA_ILi0EEESW_SW_EEEEENS5_IJNS4_10UnderscoreESZ_SZ_EEEEENS4_23SM90_TMA_LOAD_MULTICASTENS4_14ComposedLayoutINS4_7SwizzleILi2ELi4ELi3EEENS4_18smem_ptr_flag_bitsILi16EEENSU_INS5_IJNSA_ILi8EEESI_EEENS5_IJSI_SD_EEEEEEEvNS4_8identityES12_S1C_vS1D_EENS_8epilogue10collective18CollectiveEpilogueINS1F_23Sm100TmaWarpSpecializedILi4ELi2ELi32ELb1ELb0EEEJSJ_NS5_IJNSU_ISG_SD_EES1K_EEESK_SL_SK_SL_NS1F_6fusion15FusionCallbacksIS1J_NS1M_17LinearCombinationISK_fSK_fLNS_15FloatRoundStyleE2EEESJ_S1L_JEEENS4_5SM1004TMEM4LOAD26SM100_TMEM_LOAD_16dp256b8xENS4_13SM90_TMA_LOADENS13_INS14_ILi3ELi4ELi3EEES17_NSU_INS5_IJS18_SG_EEENS5_IJSG_SD_EEEEEEENS4_17SM75_U32x4_LDSM_NENS4_14SM90_TMA_STOREES21_NS4_17SM90_U32x4_STSM_NENS4_39AutoVectorizingCopyWithAssumedAlignmentILi128EEEEEEvvEEEEvNT_6ParamsE)
        /*0008*/ 	.word	0x0000007e


	//----- nvinfo : EIATTR_FRAME_SIZE
	.align		4
.L_19:
        /*000c*/ 	.byte	0x04, 0x11
        /*000e*/ 	.short	(.L_21 - .L_20)
	.align		4
.L_20:
        /*0010*/ 	.word	index@($__internal_2_$__cuda_sm10x_tcgen05_guardrail_trap_unallocated_columns_being_dealloced)
        /*0014*/ 	.word	0x00000000


	//----- nvinfo : EIATTR_FRAME_SIZE
	.align		4
.L_21:
        /*0018*/ 	.byte	0x04, 0x11
        /*001a*/ 	.short	(.L_23 - .L_22)
	.align		4
.L_22:
        /*001c*/ 	.word	index@($__internal_1_$__cuda_sm10x_tcgen05_guardrail_trap_phase_invalid_during_alloc)
        /*0020*/ 	.word	0x00000000


	//----- nvinfo : EIATTR_FRAME_SIZE
	.align		4
.L_23:
        /*0024*/ 	.byte	0x04, 0x11
        /*0026*/ 	.short	(.L_25 - .L_24)
	.align		4
.L_24:
        /*0028*/ 	.word	index@($__internal_0_$__cuda_sm10x_tcgen05_guardrail_trap_col_being_dealloced_not_returned_by_alloc)
        /*002c*/ 	.word	0x00000000


	//----- nvinfo : EIATTR_FRAME_SIZE
	.align		4
.L_25:
        /*0030*/ 	.byte	0x04, 0x11
        /*0032*/ 	.short	(.L_27 - .L_26)
	.align		4
.L_26:
        /*0034*/ 	.word	index@(_ZN7cutlass13device_kernelINS_4gemm6kernel13GemmUniversalIN4cute5tupleIJiiiiEEENS1_10collective13CollectiveMmaINS1_35MainloopSm100TmaUmmaWarpSpecializedILi9ELi2ELi4ENS5_IJNS4_1CILi2EEENSA_ILi4EEENSA_ILi1EEEEEEEENS5_IJNSA_ILi64EEENSA_ILi256EEENSA_ILi32EEEEEENS_10bfloat16_tENS5_IJlSD_lEEESK_SL_NS4_8TiledMMAINS4_8MMA_AtomIJNS4_20SM100_MMA_F16BF16_SSISK_SK_fLi64ELi256ELNS4_4UMMA5MajorE0ELSQ_0ELNSP_7ScaleInE0ELSR_0EEEEEENS4_6LayoutINS5_IJSD_SD_SD_EEENS5_IJNSA_ILi0EEESW_SW_EEEEENS5_IJNS4_10UnderscoreESZ_SZ_EEEEENS4_23SM90_TMA_LOAD_MULTICASTENS4_14ComposedLayoutINS4_7SwizzleILi2ELi4ELi3EEENS4_18smem_ptr_flag_bitsILi16EEENSU_INS5_IJNSA_ILi8EEESI_EEENS5_IJSI_SD_EEEEEEEvNS4_8identityES12_S1C_vS1D_EENS_8epilogue10collective18CollectiveEpilogueINS1F_23Sm100TmaWarpSpecializedILi4ELi2ELi32ELb1ELb0EEEJSJ_NS5_IJNSU_ISG_SD_EES1K_EEESK_SL_SK_SL_NS1F_6fusion15FusionCallbacksIS1J_NS1M_17LinearCombinationISK_fSK_fLNS_15FloatRoundStyleE2EEESJ_S1L_JEEENS4_5SM1004TMEM4LOAD26SM100_TMEM_LOAD_16dp256b8xENS4_13SM90_TMA_LOADENS13_INS14_ILi3ELi4ELi3EEES17_NSU_INS5_IJS18_SG_EEENS5_IJSG_SD_EEEEEEENS4_17SM75_U32x4_LDSM_NENS4_14SM90_TMA_STOREES21_NS4_17SM90_U32x4_STSM_NENS4_39AutoVectorizingCopyWithAssumedAlignmentILi128EEEEEEvvEEEEvNT_6ParamsE)
        /*0038*/ 	.word	0x00000000


	//----- nvinfo : EIATTR_MIN_STACK_SIZE
	.align		4
.L_27:
        /*003c*/ 	.byte	0x04, 0x12
        /*003e*/ 	.short	(.L_29 - .L_28)
	.align		4
.L_28:
        /*0040*/ 	.word	index@(_ZN7cutlass13device_kernelINS_4gemm6kernel13GemmUniversalIN4cute5tupleIJiiiiEEENS1_10collective13CollectiveMmaINS1_35MainloopSm100TmaUmmaWarpSpecializedILi9ELi2ELi4ENS5_IJNS4_1CILi2EEENSA_ILi4EEENSA_ILi1EEEEEEEENS5_IJNSA_ILi64EEENSA_ILi256EEENSA_ILi32EEEEEENS_10bfloat16_tENS5_IJlSD_lEEESK_SL_NS4_8TiledMMAINS4_8MMA_AtomIJNS4_20SM100_MMA_F16BF16_SSISK_SK_fLi64ELi256ELNS4_4UMMA5MajorE0ELSQ_0ELNSP_7ScaleInE0ELSR_0EEEEEENS4_6LayoutINS5_IJSD_SD_SD_EEENS5_IJNSA_ILi0EEESW_SW_EEEEENS5_IJNS4_10UnderscoreESZ_SZ_EEEEENS4_23SM90_TMA_LOAD_MULTICASTENS4_14ComposedLayoutINS4_7SwizzleILi2ELi4ELi3EEENS4_18smem_ptr_flag_bitsILi16EEENSU_INS5_IJNSA_ILi8EEESI_EEENS5_IJSI_SD_EEEEEEEvNS4_8identityES12_S1C_vS1D_EENS_8epilogue10collective18CollectiveEpilogueINS1F_23Sm100TmaWarpSpecializedILi4ELi2ELi32ELb1ELb0EEEJSJ_NS5_IJNSU_ISG_SD_EES1K_EEESK_SL_SK_SL_NS1F_6fusion15FusionCallbacksIS1J_NS1M_17LinearCombinationISK_fSK_fLNS_15FloatRoundStyleE2EEESJ_S1L_JEEENS4_5SM1004TMEM4LOAD26SM100_TMEM_LOAD_16dp256b8xENS4_13SM90_TMA_LOADENS13_INS14_ILi3ELi4ELi3EEES17_NSU_INS5_IJS18_SG_EEENS5_IJSG_SD_EEEEEEENS4_17SM75_U32x4_LDSM_NENS4_14SM90_TMA_STOREES21_NS4_17SM90_U32x4_STSM_NENS4_39AutoVectorizingCopyWithAssumedAlignmentILi128EEEEEEvvEEEEvNT_6ParamsE)
        /*0044*/ 	.word	0x00000000
.L_29:


//--------------------- .nv.compat                --------------------------
	.section	.nv.compat,"",@"SHT_CUDA_COMPAT_INFO"
	.align	4
        /*0000*/ 	.byte	0x02, 0x09, 0x01, 0x00, 0x02, 0x02, 0x02, 0x00, 0x02, 0x05, 0x05, 0x00, 0x03, 0x07, 0x01, 0x01
        /*0010*/ 	.byte	0x02, 0x03, 0x01, 0x00, 0x02, 0x06, 0x01, 0x00, 0x04, 0x0b, 0x08, 0x00, 0x09, 0x00, 0x00, 0x00
        /*0020*/ 	.byte	0x00, 0x00, 0x00, 0x00


//--------------------- .nv.info._ZN7cutlass13device_kernelINS_4gemm6kernel13GemmUniversalIN4cute5tupleIJiiiiEEENS1_10collective13CollectiveMmaINS1_35MainloopSm100TmaUmmaWarpSpecializedILi9ELi2ELi4ENS5_IJNS4_1CILi2EEENSA_ILi4EEENSA_ILi1EEEEEEEENS5_IJNSA_ILi64EEENSA_ILi256EEENSA_ILi32EEEEEENS_10bfloat16_tENS5_IJlSD_lEEESK_SL_NS4_8TiledMMAINS4_8MMA_AtomIJNS4_20SM100_MMA_F16BF16_SSISK_SK_fLi64ELi256ELNS4_4UMMA5MajorE0ELSQ_0ELNSP_7ScaleInE0ELSR_0EEEEEENS4_6LayoutINS5_IJSD_SD_SD_EEENS5_IJNSA_ILi0EEESW_SW_EEEEENS5_IJNS4_10UnderscoreESZ_SZ_EEEEENS4_23SM90_TMA_LOAD_MULTICASTENS4_14ComposedLayoutINS4_7SwizzleILi2ELi4ELi3EEENS4_18smem_ptr_flag_bitsILi16EEENSU_INS5_IJNSA_ILi8EEESI_EEENS5_IJSI_SD_EEEEEEEvNS4_8identityES12_S1C_vS1D_EENS_8epilogue10collective18CollectiveEpilogueINS1F_23Sm100TmaWarpSpecializedILi4ELi2ELi32ELb1ELb0EEEJSJ_NS5_IJNSU_ISG_SD_EES1K_EEESK_SL_SK_SL_NS1F_6fusion15FusionCallbacksIS1J_NS1M_17LinearCombinationISK_fSK_fLNS_15FloatRoundStyleE2EEESJ_S1L_JEEENS4_5SM1004TMEM4LOAD26SM100_TMEM_LOAD_16dp256b8xENS4_13SM90_TMA_LOADENS13_INS14_ILi3ELi4ELi3EEES17_NSU_INS5_IJS18_SG_EEENS5_IJSG_SD_EEEEEEENS4_17SM75_U32x4_LDSM_NENS4_14SM90_TMA_STOREES21_NS4_17SM90_U32x4_STSM_NENS4_39AutoVectorizingCopyWithAssumedAlignmentILi128EEEEEEvvEEEEvNT_6ParamsE --------------------------
	.section	.nv.info._ZN7cutlass13device_kernelINS_4gemm6kernel13GemmUniversalIN4cute5tupleIJiiiiEEENS1_10collective13CollectiveMmaINS1_35MainloopSm100TmaUmmaWarpSpecializedILi9ELi2ELi4ENS5_IJNS4_1CILi2EEENSA_ILi4EEENSA_ILi1EEEEEEEENS5_IJNSA_ILi64EEENSA_ILi256EEENSA_ILi32EEEEEENS_10bfloat16_tENS5_IJlSD_lEEESK_SL_NS4_8TiledMMAINS4_8MMA_AtomIJNS4_20SM100_MMA_F16BF16_SSISK_SK_fLi64ELi256ELNS4_4UMMA5MajorE0ELSQ_0ELNSP_7ScaleInE0ELSR_0EEEEEENS4_6LayoutINS5_IJSD_SD_SD_EEENS5_IJNSA_ILi0EEESW_SW_EEEEENS5_IJNS4_10UnderscoreESZ_SZ_EEEEENS4_23SM90_TMA_LOAD_MULTICASTENS4_14ComposedLayoutINS4_7SwizzleILi2ELi4ELi3EEENS4_18smem_ptr_flag_bitsILi16EEENSU_INS5_IJNSA_ILi8EEESI_EEENS5_IJSI_SD_EEEEEEEvNS4_8identityES12_S1C_vS1D_EENS_8epilogue10collective18CollectiveEpilogueINS1F_23Sm100TmaWarpSpecializedILi4ELi2ELi32ELb1ELb0EEEJSJ_NS5_IJNSU_ISG_SD_EES1K_EEESK_SL_SK_SL_NS1F_6fusion15FusionCallbacksIS1J_NS1M_17LinearCombinationISK_fSK_fLNS_15FloatRoundStyleE2EEESJ_S1L_JEEENS4_5SM1004TMEM4LOAD26SM100_TMEM_LOAD_16dp256b8xENS4_13SM90_TMA_LOADENS13_INS14_ILi3ELi4ELi3EEES17_NSU_INS5_IJS18_SG_EEENS5_IJSG_SD_EEEEEEENS4_17SM75_U32x4_LDSM_NENS4_14SM90_TMA_STOREES21_NS4_17SM90_U32x4_STSM_NENS4_39AutoVectorizingCopyWithAssumedAlignmentILi128EEEEEEvvEEEEvNT_6ParamsE,"",@"SHT_CUDA_INFO"
	.sectionflags	@""
	.align	4


	//----- nvinfo : EIATTR_CUDA_API_VERSION
	.align		4
        /*0000*/ 	.byte	0x04, 0x37
        /*0002*/ 	.short	(.L_31 - .L_30)
.L_30:
        /*0004*/ 	.word	0x00000082


	//----- nvinfo : EIATTR_KPARAM_INFO
	.align		4
.L_31:
        /*0008*/ 	.byte	0x04, 0x17
        /*000a*/ 	.short	(.L_33 - .L_32)
.L_32:
        /*000c*/ 	.word	0x00000000
        /*0010*/ 	.short	0x0000
        /*0012*/ 	.short	0x0000
        /*0014*/ 	.byte	0x00, 0xf0, 0x01, 0x20


	//----- nvinfo : EIATTR_AT_ENTRY_FRAGMENTS
	.align		4
.L_33:
        /*0018*/ 	.byte	0x04, 0x4f
        /*001a*/ 	.short	(.L_35 - .L_34)


	//   ....[0]....
.L_34:
        /*001c*/ 	.word	0x00000006


	//----- nvinfo : EIATTR_RESERVED_SMEM_USED
	.align		4
.L_35:
        /*0020*/ 	.byte	0x01, 0x41
	.zero		2


	//----- nvinfo : EIATTR_SPARSE_MMA_MASK
	.align		4
        /*0024*/ 	.byte	0x03, 0x50
        /*0026*/ 	.short	0x0000


	//----- nvinfo : EIATTR_TCGEN05_1CTA_USED
	.align		4
        /*0028*/ 	.byte	0x01, 0x51
	.zero		2


	//----- nvinfo : EIATTR_MAXREG_COUNT
	.align		4
        /*002c*/ 	.byte	0x03, 0x1b
        /*002e*/ 	.short	0x00ff


	//----- nvinfo : EIATTR_NUM_BARRIERS
	.align		4
        /*0030*/ 	.byte	0x02, 0x4c
        /*0032*/ 	.byte	0x07
	.zero		1


	//----- nvinfo : EIATTR_EXTERNS
	.align		4
        /*0034*/ 	.byte	0x04, 0x0f
        /*0036*/ 	.short	(.L_37 - .L_36)


	//   ....[0]....
	.align		4
.L_36:
        /*0038*/ 	.word	index@(__assertfail)


	//----- nvinfo : EIATTR_MERCURY_ISA_VERSION
	.align		4
.L_37:
        /*003c*/ 	.byte	0x03, 0x5f
        /*003e*/ 	.short	0x0101


	//----- nvinfo : EIATTR_INT_WARP_WIDE_INSTR_OFFSETS
	.align		4
        /*0040*/ 	.byte	0x04, 0x31
        /*0042*/ 	.short	(.L_39 - .L_38)


	//   ....[0]....
.L_38:
        /*0044*/ 	.word	0x00004250


	//   ....[1]....
        /*0048*/ 	.word	0x00004270


	//   ....[2]....
        /*004c*/ 	.word	0x000042a0


	//   ....[3]....
        /*0050*/ 	.word	0x00004e20


	//   ....[4]....
        /*0054*/ 	.word	0x00004e90


	//   ....[5]....
        /*0058*/ 	.word	0x00004f60


	//   ....[6]....
        /*005c*/ 	.word	0x00004fe0


	//   ....[7]....
        /*0060*/ 	.word	0x000050d0


	//   ....[8]....
        /*0064*/ 	.word	0x00005150


	//   ....[9]....
        /*0068*/ 	.word	0x00005230


	//   ....[10]....
        /*006c*/ 	.word	0x000052e0


	//----- nvinfo : EIATTR_COOP_GROUP_MASK_REGIDS
	.align		4
.L_39:
        /*0070*/ 	.byte	0x04, 0x29
        /*0072*/ 	.short	(.L_41 - .L_40)


	//   ....[0]....
.L_40:
        /*0074*/ 	.word	0xffffffff


	//   ....[1]....
        /*0078*/ 	.word	0xffffffff


	//   ....[2]....
        /*007c*/ 	.word	0xffffffff


	//   ....[3]....
        /*0080*/ 	.word	0xffffffff


	//   ....[4]....
        /*0084*/ 	.word	0xffffffff


	//   ....[5]....
        /*0088*/ 	.word	0xffffffff


	//   ....[6]....
        /*008c*/ 	.word	0xffffffff


	//   ....[7]....
        /*0090*/ 	.word	0xffffffff


	//   ....[8]....
        /*0094*/ 	.word	0xffffffff


	//   ....[9]....
        /*0098*/ 	.word	0xffffffff


	//   ....[10]....
        /*009c*/ 	.word	0xffffffff


	//   ....[11]....
        /*00a0*/ 	.word	0xffffffff


	//   ....[12]....
        /*00a4*/ 	.word	0xffffffff


	//   ....[13]....
        /*00a8*/ 	.word	0xffffffff


	//----- nvinfo : EIATTR_COOP_GROUP_INSTR_OFFSETS
	.align		4
.L_41:
        /*00ac*/ 	.byte	0x04, 0x28
        /*00ae*/ 	.short	(.L_43 - .L_42)


	//   ....[0]....
.L_42:
        /*00b0*/ 	.word	0x00000080


	//   ....[1]....
        /*00b4*/ 	.word	0x000004e0


	//   ....[2]....
        /*00b8*/ 	.word	0x00000760


	//   ....[3]....
        /*00bc*/ 	.word	0x00000900


	//   ....[4]....
        /*00c0*/ 	.word	0x00000a00


	//   ....[5]....
        /*00c4*/ 	.word	0x00000b70


	//   ....[6]....
        /*00c8*/ 	.word	0x00000d10


	//   ....[7]....
        /*00cc*/ 	.word	0x00000ec0


	//   ....[8]....
        /*00d0*/ 	.word	0x00002360


	//   ....[9]....
        /*00d4*/ 	.word	0x00003520


	//   ....[10]....
        /*00d8*/ 	.word	0x00003730


	//   ....[11]....
        /*00dc*/ 	.word	0x00003760


	//   ....[12]....
        /*00e0*/ 	.word	0x00004130


	//   ....[13]....
        /*00e4*/ 	.word	0x00004360


	//----- nvinfo : EIATTR_VRC_CTA_INIT_COUNT
	.align		4
.L_43:
        /*00e8*/ 	.byte	0x02, 0x4a
        /*00ea*/ 	.byte	0x80
	.zero		1


	//----- nvinfo : EIATTR_SYSCALL_OFFSETS
	.align		4
        /*00ec*/ 	.byte	0x04, 0x46
        /*00ee*/ 	.short	(.L_45 - .L_44)


	//   ....[0]....
.L_44:
        /*00f0*/ 	.word	0x00005f90


	//   ....[1]....
        /*00f4*/ 	.word	0x00006080


	//   ....[2]....
        /*00f8*/ 	.word	0x000068b0


	//   ....[3]....
        /*00fc*/ 	.word	0x00007570


	//   ....[4]....
        /*0100*/ 	.word	0x000081d0


	//   ....[5]....
        /*0104*/ 	.word	0x00008e20


	//----- nvinfo : EIATTR_MBARRIER_INSTR_OFFSETS
	.align		4
.L_45:
        /*0108*/ 	.byte	0x04, 0x39
        /*010a*/ 	.short	(.L_47 - .L_46)


	//   ....[0]....
.L_46:
        /*010c*/ 	.word	0x00000620
        /*0110*/ 	.word	0x000000ff
        /*0114*/ 	.word	0x00000000
        /*0118*/ 	.short	0x0100
        /*011a*/ 	.byte	0x04
	.zero		1


	//   ....[1]....
        /*011c*/ 	.word	0x00000630
        /*0120*/ 	.word	0x000000ff
        /*0124*/ 	.word	0x00000048
        /*0128*/ 	.short	0x0100
        /*012a*/ 	.byte	0x04
	.zero		1


	//   ....[2]....
        /*012c*/ 	.word	0x00000640
        /*0130*/ 	.word	0x000000ff
        /*0134*/ 	.word	0x00000008
        /*0138*/ 	.short	0x0100
        /*013a*/ 	.byte	0x04
	.zero		1


	//   ....[3]....
        /*013c*/ 	.word	0x00000650
        /*0140*/ 	.word	0x000000ff
        /*0144*/ 	.word	0x00000050
        /*0148*/ 	.short	0x0100
        /*014a*/ 	.byte	0x04
	.zero		1


	//   ....[4]....
        /*014c*/ 	.word	0x00000660
        /*0150*/ 	.word	0x000000ff
        /*0154*/ 	.word	0x00000010
        /*0158*/ 	.short	0x0100
        /*015a*/ 	.byte	0x04
	.zero		1


	//   ....[5]....
        /*015c*/ 	.word	0x00000670
        /*0160*/ 	.word	0x000000ff
        /*0164*/ 	.word	0x00000058
        /*0168*/ 	.short	0x0100
        /*016a*/ 	.byte	0x04
	.zero		1


	//   ....[6]....
        /*016c*/ 	.word	0x00000680
        /*0170*/ 	.word	0x000000ff
        /*0174*/ 	.word	0x00000018
        /*0178*/ 	.short	0x0100
        /*017a*/ 	.byte	0x04
	.zero		1


	//   ....[7]....
        /*017c*/ 	.word	0x00000690
        /*0180*/ 	.word	0x000000ff
        /*0184*/ 	.word	0x00000060
        /*0188*/ 	.short	0x0100
        /*018a*/ 	.byte	0x04
	.zero		1


	//   ....[8]....
        /*018c*/ 	.word	0x000006a0
        /*0190*/ 	.word	0x000000ff
        /*0194*/ 	.word	0x00000020
        /*0198*/ 	.short	0x0100
        /*019a*/ 	.byte	0x04
	.zero		1


	//   ....[9]....
        /*019c*/ 	.word	0x000006b0
        /*01a0*/ 	.word	0x000000ff
        /*01a4*/ 	.word	0x00000068
        /*01a8*/ 	.short	0x0100
        /*01aa*/ 	.byte	0x04
	.zero		1


	//   ....[10]....
        /*01ac*/ 	.word	0x000006c0
        /*01b0*/ 	.word	0x000000ff
        /*01b4*/ 	.word	0x00000028
        /*01b8*/ 	.short	0x0100
        /*01ba*/ 	.byte	0x04
	.zero		1


	//   ....[11]....
        /*01bc*/ 	.word	0x000006d0
        /*01c0*/ 	.word	0x000000ff
        /*01c4*/ 	.word	0x00000070
        /*01c8*/ 	.short	0x0100
        /*01ca*/ 	.byte	0x04
	.zero		1


	//   ....[12]....
        /*01cc*/ 	.word	0x000006e0
        /*01d0*/ 	.word	0x000000ff
        /*01d4*/ 	.word	0x00000030
        /*01d8*/ 	.short	0x0100
        /*01da*/ 	.byte	0x04
	.zero		1


	//   ....[13]....
        /*01dc*/ 	.word	0x000006f0
        /*01e0*/ 	.word	0x000000ff
        /*01e4*/ 	.word	0x00000078
        /*01e8*/ 	.short	0x0100
        /*01ea*/ 	.byte	0x04
	.zero		1


	//   ....[14]....
        /*01ec*/ 	.word	0x00000700
        /*01f0*/ 	.word	0x000000ff
        /*01f4*/ 	.word	0x00000038
        /*01f8*/ 	.short	0x0100
        /*01fa*/ 	.byte	0x04
	.zero		1


	//   ....[15]....
        /*01fc*/ 	.word	0x00000710
        /*0200*/ 	.word	0x000000ff
        /*0204*/ 	.word	0x00000080
        /*0208*/ 	.short	0x0100
        /*020a*/ 	.byte	0x04
	.zero		1


	//   ....[16]....
        /*020c*/ 	.word	0x00000720
        /*0210*/ 	.word	0x000000ff
        /*0214*/ 	.word	0x00000040
        /*0218*/ 	.short	0x0100
        /*021a*/ 	.byte	0x04
	.zero		1


	//   ....[17]....
        /*021c*/ 	.word	0x00000730
        /*0220*/ 	.word	0x000000ff
        /*0224*/ 	.word	0x00000088
        /*0228*/ 	.short	0x0100
        /*022a*/ 	.byte	0x04
	.zero		1


	//   ....[18]....
        /*022c*/ 	.word	0x00000870
        /*0230*/ 	.word	0x000000ff
        /*0234*/ 	.word	0x00000090
        /*0238*/ 	.short	0x0100
        /*023a*/ 	.byte	0x04
	.zero		1


	//   ....[19]....
        /*023c*/ 	.word	0x00000880
        /*0240*/ 	.word	0x000000ff
        /*0244*/ 	.word	0x000000b0
        /*0248*/ 	.short	0x0100
        /*024a*/ 	.byte	0x04
	.zero		1


	//   ....[20]....
        /*024c*/ 	.word	0x00000890
        /*0250*/ 	.word	0x000000ff
        /*0254*/ 	.word	0x00000098
        /*0258*/ 	.short	0x0100
        /*025a*/ 	.byte	0x04
	.zero		1


	//   ....[21]....
        /*025c*/ 	.word	0x000008a0
        /*0260*/ 	.word	0x000000ff
        /*0264*/ 	.word	0x000000b8
        /*0268*/ 	.short	0x0100
        /*026a*/ 	.byte	0x04
	.zero		1


	//   ....[22]....
        /*026c*/ 	.word	0x000008b0
        /*0270*/ 	.word	0x000000ff
        /*0274*/ 	.word	0x000000a0
        /*0278*/ 	.short	0x0100
        /*027a*/ 	.byte	0x04
	.zero		1


	//   ....[23]....
        /*027c*/ 	.word	0x000008c0
        /*0280*/ 	.word	0x000000ff
        /*0284*/ 	.word	0x000000c0
        /*0288*/ 	.short	0x0100
        /*028a*/ 	.byte	0x04
	.zero		1


	//   ....[24]....
        /*028c*/ 	.word	0x000008d0
        /*0290*/ 	.word	0x000000ff
        /*0294*/ 	.word	0x000000a8
        /*0298*/ 	.short	0x0100
        /*029a*/ 	.byte	0x04
	.zero		1


	//   ....[25]....
        /*029c*/ 	.word	0x000008e0
        /*02a0*/ 	.word	0x000000ff
        /*02a4*/ 	.word	0x000000c8
        /*02a8*/ 	.short	0x0100
        /*02aa*/ 	.byte	0x04
	.zero		1


	//   ....[26]....
        /*02ac*/ 	.word	0x000009d0
        /*02b0*/ 	.word	0x000000ff
        /*02b4*/ 	.word	0x000000d0
        /*02b8*/ 	.short	0x0100
        /*02ba*/ 	.byte	0x06
	.zero		1


	//   ....[27]....
        /*02bc*/ 	.word	0x000009e0
        /*02c0*/ 	.word	0x000000ff
        /*02c4*/ 	.word	0x000000d8
        /*02c8*/ 	.short	0x0100
        /*02ca*/ 	.byte	0x06
	.zero		1


	//   ....[28]....
        /*02cc*/ 	.word	0x00000b20
        /*02d0*/ 	.word	0x000000ff
        /*02d4*/ 	.word	0x000000e0
        /*02d8*/ 	.short	0x0100
        /*02da*/ 	.byte	0x06
	.zero		1


	//   ....[29]....
        /*02dc*/ 	.word	0x00000b30
        /*02e0*/ 	.word	0x000000ff
        /*02e4*/ 	.word	0x000000f0
        /*02e8*/ 	.short	0x0100
        /*02ea*/ 	.byte	0x06
	.zero		1


	//   ....[30]....
        /*02ec*/ 	.word	0x00000b40
        /*02f0*/ 	.word	0x000000ff
        /*02f4*/ 	.word	0x000000e8
        /*02f8*/ 	.short	0x0100
        /*02fa*/ 	.byte	0x06
	.zero		1


	//   ....[31]....
        /*02fc*/ 	.word	0x00000b50
        /*0300*/ 	.word	0x000000ff
        /*0304*/ 	.word	0x000000f8
        /*0308*/ 	.short	0x0100
        /*030a*/ 	.byte	0x06
	.zero		1


	//   ....[32]....
        /*030c*/ 	.word	0x00000c80
        /*0310*/ 	.word	0x000000ff
        /*0314*/ 	.word	0x00000100
        /*0318*/ 	.short	0x0100
        /*031a*/ 	.byte	0x04
	.zero		1


	//   ....[33]....
        /*031c*/ 	.word	0x00000c90
        /*0320*/ 	.word	0x000000ff
        /*0324*/ 	.word	0x00000120
        /*0328*/ 	.short	0x0100
        /*032a*/ 	.byte	0x04
	.zero		1


	//   ....[34]....
        /*032c*/ 	.word	0x00000ca0
        /*0330*/ 	.word	0x000000ff
        /*0334*/ 	.word	0x00000108
        /*0338*/ 	.short	0x0100
        /*033a*/ 	.byte	0x04
	.zero		1


	//   ....[35]....
        /*033c*/ 	.word	0x00000cb0
        /*0340*/ 	.word	0x000000ff
        /*0344*/ 	.word	0x00000128
        /*0348*/ 	.short	0x0100
        /*034a*/ 	.byte	0x04
	.zero		1


	//   ....[36]....
        /*034c*/ 	.word	0x00000cc0
        /*0350*/ 	.word	0x000000ff
        /*0354*/ 	.word	0x00000110
        /*0358*/ 	.short	0x0100
        /*035a*/ 	.byte	0x04
	.zero		1


	//   ....[37]....
        /*035c*/ 	.word	0x00000cd0
        /*0360*/ 	.word	0x000000ff
        /*0364*/ 	.word	0x00000130
        /*0368*/ 	.short	0x0100
        /*036a*/ 	.byte	0x04
	.zero		1


	//   ....[38]....
        /*036c*/ 	.word	0x00000ce0
        /*0370*/ 	.word	0x000000ff
        /*0374*/ 	.word	0x00000118
        /*0378*/ 	.short	0x0100
        /*037a*/ 	.byte	0x04
	.zero		1


	//   ....[39]....
        /*037c*/ 	.word	0x00000cf0
        /*0380*/ 	.word	0x000000ff
        /*0384*/ 	.word	0x00000138
        /*0388*/ 	.short	0x0100
        /*038a*/ 	.byte	0x04
	.zero		1


	//   ....[40]....
        /*038c*/ 	.word	0x00000de0
        /*0390*/ 	.word	0x000000ff
        /*0394*/ 	.word	0x00000140
        /*0398*/ 	.short	0x0100
        /*039a*/ 	.byte	0x04
	.zero		1


	//   ....[41]....
        /*039c*/ 	.word	0x00000df0
        /*03a0*/ 	.word	0x000000ff
        /*03a4*/ 	.word	0x00000150
        /*03a8*/ 	.short	0x0100
        /*03aa*/ 	.byte	0x04
	.zero		1


	//   ....[42]....
        /*03ac*/ 	.word	0x00000e00
        /*03b0*/ 	.word	0x000000ff
        /*03b4*/ 	.word	0x00000148
        /*03b8*/ 	.short	0x0100
        /*03ba*/ 	.byte	0x04
	.zero		1


	//   ....[43]....
        /*03bc*/ 	.word	0x00000e10
        /*03c0*/ 	.word	0x000000ff
        /*03c4*/ 	.word	0x00000158
        /*03c8*/ 	.short	0x0100
        /*03ca*/ 	.byte	0x04
	.zero		1


	//   ....[44]....
        /*03cc*/ 	.word	0x00001bd0
        /*03d0*/ 	.word	0x00000000
        /*03d4*/ 	.word	0x00000150
        /*03d8*/ 	.short	0x010a
        /*03da*/ 	.byte	0xff
	.zero		1


	//   ....[45]....
        /*03dc*/ 	.word	0x00001bf0
        /*03e0*/ 	.word	0x00000000
        /*03e4*/ 	.word	0x00000140
        /*03e8*/ 	.short	0x0101
        /*03ea*/ 	.byte	0xff
	.zero		1


	//   ....[46]....
        /*03ec*/ 	.word	0x00001cb0
        /*03f0*/ 	.word	0x000000ff
        /*03f4*/ 	.word	0x00000048
        /*03f8*/ 	.short	0x010a
        /*03fa*/ 	.byte	0x04
	.zero		1


	//   ....[47]....
        /*03fc*/ 	.word	0x00001d40
        /*0400*/ 	.word	0x000000ff
        /*0404*/ 	.word	0x00000048
        /*0408*/ 	.short	0x010a
        /*040a*/ 	.byte	0x21
	.zero		1


	//   ....[48]....
        /*040c*/ 	.word	0x00001ed0
        /*0410*/ 	.word	0x000000ff
        /*0414*/ 	.word	0x00000048
        /*0418*/ 	.short	0x010a
        /*041a*/ 	.byte	0x05
	.zero		1


	//   ....[49]....
        /*041c*/ 	.word	0x00002020
        /*0420*/ 	.word	0x000000ff
        /*0424*/ 	.word	0x000000d8
        /*0428*/ 	.short	0x0101
        /*042a*/ 	.byte	0x15
	.zero		1


	//   ....[50]....
        /*042c*/ 	.word	0x00002040
        /*0430*/ 	.word	0x000000ff
        /*0434*/ 	.word	0x00000048
        /*0438*/ 	.short	0x010a
        /*043a*/ 	.byte	0x04
	.zero		1


	//   ....[51]....
        /*043c*/ 	.word	0x000020c0
        /*0440*/ 	.word	0x000000ff
        /*0444*/ 	.word	0x00000048
        /*0448*/ 	.short	0x010a
        /*044a*/ 	.byte	0x11
	.zero		1


	//   ....[52]....
        /*044c*/ 	.word	0x00002250
        /*0450*/ 	.word	0x000000ff
        /*0454*/ 	.word	0x00000048
        /*0458*/ 	.short	0x010a
        /*045a*/ 	.byte	0x05
	.zero		1


	//   ....[53]....
        /*045c*/ 	.word	0x00002390
        /*0460*/ 	.word	0x00000003
        /*0464*/ 	.word	0x000000e0
        /*0468*/ 	.short	0x010a
        /*046a*/ 	.byte	0xff
	.zero		1


	//   ....[54]....
        /*046c*/ 	.word	0x000024e0
        /*0470*/ 	.word	0x00000000
        /*0474*/ 	.word	0x00000000
        /*0478*/ 	.short	0x0101
        /*047a*/ 	.byte	0xff
	.zero		1


	//   ....[55]....
        /*047c*/ 	.word	0x00002aa0
        /*0480*/ 	.word	0x000000ff
        /*0484*/ 	.word	0x00000000
        /*0488*/ 	.short	0x010a
        /*048a*/ 	.byte	0x04
	.zero		1


	//   ....[56]....
        /*048c*/ 	.word	0x00002b30
        /*0490*/ 	.word	0x000000ff
        /*0494*/ 	.word	0x00000000
        /*0498*/ 	.short	0x010a
        /*049a*/ 	.byte	0x05
	.zero		1


	//   ....[57]....
        /*049c*/ 	.word	0x00002bc0
        /*04a0*/ 	.word	0x000000ff
        /*04a4*/ 	.word	0x00000000
        /*04a8*/ 	.short	0x010a
        /*04aa*/ 	.byte	0x05
	.zero		1


	//   ....[58]....
        /*04ac*/ 	.word	0x00002c50
        /*04b0*/ 	.word	0x000000ff
        /*04b4*/ 	.word	0x00000000
        /*04b8*/ 	.short	0x010a
        /*04ba*/ 	.byte	0x05
	.zero		1


	//   ....[59]....
        /*04bc*/ 	.word	0x00002ce0
        /*04c0*/ 	.word	0x000000ff
        /*04c4*/ 	.word	0x00000000
        /*04c8*/ 	.short	0x010a
        /*04ca*/ 	.byte	0x05
	.zero		1


	//   ....[60]....
        /*04cc*/ 	.word	0x00002d70
        /*04d0*/ 	.word	0x000000ff
        /*04d4*/ 	.word	0x00000000
        /*04d8*/ 	.short	0x010a
        /*04da*/ 	.byte	0x05
	.zero		1


	//   ....[61]....
        /*04dc*/ 	.word	0x00002e00
        /*04e0*/ 	.word	0x000000ff
        /*04e4*/ 	.word	0x00000000
        /*04e8*/ 	.short	0x010a
        /*04ea*/ 	.byte	0x05
	.zero		1


	//   ....[62]....
        /*04ec*/ 	.word	0x00002e90
        /*04f0*/ 	.word	0x000000ff
        /*04f4*/ 	.word	0x00000000
        /*04f8*/ 	.short	0x010a
        /*04fa*/ 	.byte	0x05
	.zero		1


	//   ....[63]....
        /*04fc*/ 	.word	0x00002f30
        /*0500*/ 	.word	0x00000000
        /*0504*/ 	.word	0x00000000
        /*0508*/ 	.short	0x010a
        /*050a*/ 	.byte	0xff
	.zero		1


	//   ....[64]....
        /*050c*/ 	.word	0x00003070
        /*0510*/ 	.word	0x00000002
        /*0514*/ 	.word	0x00000140
        /*0518*/ 	.short	0x010a
        /*051a*/ 	.byte	0xff
	.zero		1


	//   ....[65]....
        /*051c*/ 	.word	0x000030d0
        /*0520*/ 	.word	0x00000004
        /*0524*/ 	.word	0x00000000
        /*0528*/ 	.short	0x0101
        /*052a*/ 	.byte	0xff
	.zero		1


	//   ....[66]....
        /*052c*/ 	.word	0x000030f0
        /*0530*/ 	.word	0x000000ff
        /*0534*/ 	.word	0x000000f0
        /*0538*/ 	.short	0x010a
        /*053a*/ 	.byte	0x04
	.zero		1


	//   ....[67]....
        /*053c*/ 	.word	0x00003210
        /*0540*/ 	.word	0x00000002
        /*0544*/ 	.word	0x000000e0
        /*0548*/ 	.short	0x010a
        /*054a*/ 	.byte	0xff
	.zero		1


	//   ....[68]....
        /*054c*/ 	.word	0x00003320
        /*0550*/ 	.word	0x00000002
        /*0554*/ 	.word	0x00000000
        /*0558*/ 	.short	0x0101
        /*055a*/ 	.byte	0xff
	.zero		1


	//   ....[69]....
        /*055c*/ 	.word	0x000033b0
        /*0560*/ 	.word	0x000000ff
        /*0564*/ 	.word	0x000000f0
        /*0568*/ 	.short	0x0106
        /*056a*/ 	.byte	0x04
	.zero		1


	//   ....[70]....
        /*056c*/ 	.word	0x000033d0
        /*0570*/ 	.word	0x000000ff
        /*0574*/ 	.word	0x000000f0
        /*0578*/ 	.short	0x010a
        /*057a*/ 	.byte	0x04
	.zero		1


	//   ....[71]....
        /*057c*/ 	.word	0x00003460
        /*0580*/ 	.word	0x000000ff
        /*0584*/ 	.word	0x000000f0
        /*0588*/ 	.short	0x0106
        /*058a*/ 	.byte	0x07
	.zero		1


	//   ....[72]....
        /*058c*/ 	.word	0x000034a0
        /*0590*/ 	.word	0x00000000
        /*0594*/ 	.word	0x000000f0
        /*0598*/ 	.short	0x010a
        /*059a*/ 	.byte	0xff
	.zero		1


	//   ....[73]....
        /*059c*/ 	.word	0x000039c0
        /*05a0*/ 	.word	0x00000000
        /*05a4*/ 	.word	0x000000e0
        /*05a8*/ 	.short	0x010a
        /*05aa*/ 	.byte	0xff
	.zero		1


	//   ....[74]....
        /*05ac*/ 	.word	0x00003ac0
        /*05b0*/ 	.word	0x00000003
        /*05b4*/ 	.word	0x00000000
        /*05b8*/ 	.short	0x0101
        /*05ba*/ 	.byte	0xff
	.zero		1


	//   ....[75]....
        /*05bc*/ 	.word	0x00003ad0
        /*05c0*/ 	.word	0x000000ff
        /*05c4*/ 	.word	0x00000000
        /*05c8*/ 	.short	0x010a
        /*05ca*/ 	.byte	0x04
	.zero		1


	//   ....[76]....
        /*05cc*/ 	.word	0x00003b50
        /*05d0*/ 	.word	0x000000ff
        /*05d4*/ 	.word	0x00000120
        /*05d8*/ 	.short	0x010a
        /*05da*/ 	.byte	0x17
	.zero		1


	//   ....[77]....
        /*05dc*/ 	.word	0x00003c30
        /*05e0*/ 	.word	0x000000ff
        /*05e4*/ 	.word	0x00000000
        /*05e8*/ 	.short	0x010a
        /*05ea*/ 	.byte	0x05
	.zero		1


	//   ....[78]....
        /*05ec*/ 	.word	0x00003d70
        /*05f0*/ 	.word	0x000000ff
        /*05f4*/ 	.word	0x00000000
        /*05f8*/ 	.short	0x010a
        /*05fa*/ 	.byte	0x04
	.zero		1


	//   ....[79]....
        /*05fc*/ 	.word	0x00003f60
        /*0600*/ 	.word	0x000000ff
        /*0604*/ 	.word	0x00000000
        /*0608*/ 	.short	0x010a
        /*060a*/ 	.byte	0x04
	.zero		1


	//   ....[80]....
        /*060c*/ 	.word	0x00003ff0
        /*0610*/ 	.word	0x000000ff
        /*0614*/ 	.word	0x00000000
        /*0618*/ 	.short	0x010a
        /*061a*/ 	.byte	0x05
	.zero		1


	//   ....[81]....
        /*061c*/ 	.word	0x00004080
        /*0620*/ 	.word	0x000000ff
        /*0624*/ 	.word	0x00000000
        /*0628*/ 	.short	0x010a
        /*062a*/ 	.byte	0x05
	.zero		1


	//   ....[82]....
        /*062c*/ 	.word	0x00004110
        /*0630*/ 	.word	0x000000ff
        /*0634*/ 	.word	0x00000000
        /*0638*/ 	.short	0x010a
        /*063a*/ 	.byte	0x04
	.zero		1


	//   ....[83]....
        /*063c*/ 	.word	0x00004620
        /*0640*/ 	.word	0x0000000c
        /*0644*/ 	.word	0x000000e0
        /*0648*/ 	.short	0x010a
        /*064a*/ 	.byte	0xff
	.zero		1


	//   ....[84]....
        /*064c*/ 	.word	0x00004790
        /*0650*/ 	.word	0x00000000
        /*0654*/ 	.word	0x00000000
        /*0658*/ 	.short	0x0101
        /*065a*/ 	.byte	0xff
	.zero		1


	//   ....[85]....
        /*065c*/ 	.word	0x00004c20
        /*0660*/ 	.word	0x000000ff
        /*0664*/ 	.word	0x000000d8
        /*0668*/ 	.short	0x010a
        /*066a*/ 	.byte	0x15
	.zero		1


	//   ....[86]....
        /*066c*/ 	.word	0x00004da0
        /*0670*/ 	.word	0x000000ff
        /*0674*/ 	.word	0x000000b0
        /*0678*/ 	.short	0x010a
        /*067a*/ 	.byte	0x15
	.zero		1


	//   ....[87]....
        /*067c*/ 	.word	0x00004f10
        /*0680*/ 	.word	0x000000ff
        /*0684*/ 	.word	0x00000090
        /*0688*/ 	.short	0x010b
        /*068a*/ 	.byte	0x15
	.zero		1


	//   ....[88]....
        /*068c*/ 	.word	0x00004f20
        /*0690*/ 	.word	0x000000ff
        /*0694*/ 	.word	0x00000000
        /*0698*/ 	.short	0x0101
        /*069a*/ 	.byte	0x28
	.zero		1


	//   ....[89]....
        /*069c*/ 	.word	0x00004f30
        /*06a0*/ 	.word	0x000000ff
        /*06a4*/ 	.word	0x000000b8
        /*06a8*/ 	.short	0x010a
        /*06aa*/ 	.byte	0x15
	.zero		1


	//   ....[90]....
        /*06ac*/ 	.word	0x00005080
        /*06b0*/ 	.word	0x000000ff
        /*06b4*/ 	.word	0x00000098
        /*06b8*/ 	.short	0x010b
        /*06ba*/ 	.byte	0x15
	.zero		1


	//   ....[91]....
        /*06bc*/ 	.word	0x00005090
        /*06c0*/ 	.word	0x000000ff
        /*06c4*/ 	.word	0x00000000
        /*06c8*/ 	.short	0x0101
        /*06ca*/ 	.byte	0x27
	.zero		1


	//   ....[92]....
        /*06cc*/ 	.word	0x000050a0
        /*06d0*/ 	.word	0x000000ff
        /*06d4*/ 	.word	0x000000c0
        /*06d8*/ 	.short	0x010a
        /*06da*/ 	.byte	0x15
	.zero		1


	//   ....[93]....
        /*06dc*/ 	.word	0x000051e0
        /*06e0*/ 	.word	0x000000ff
        /*06e4*/ 	.word	0x000000a0
        /*06e8*/ 	.short	0x010b
        /*06ea*/ 	.byte	0x15
	.zero		1


	//   ....[94]....
        /*06ec*/ 	.word	0x000051f0
        /*06f0*/ 	.word	0x000000ff
        /*06f4*/ 	.word	0x00000000
        /*06f8*/ 	.short	0x0101
        /*06fa*/ 	.byte	0x26
	.zero		1


	//   ....[95]....
        /*06fc*/ 	.word	0x00005200
        /*0700*/ 	.word	0x000000ff
        /*0704*/ 	.word	0x000000c8
        /*0708*/ 	.short	0x010a
        /*070a*/ 	.byte	0x15
	.zero		1


	//   ....[96]....
        /*070c*/ 	.word	0x00005400
        /*0710*/ 	.word	0x000000ff
        /*0714*/ 	.word	0x000000a8
        /*0718*/ 	.short	0x010b
        /*071a*/ 	.byte	0x15
	.zero		1


	//   ....[97]....
        /*071c*/ 	.word	0x00005410
        /*0720*/ 	.word	0x000000ff
        /*0724*/ 	.word	0x00000000
        /*0728*/ 	.short	0x0101
        /*072a*/ 	.byte	0x25
	.zero		1


	//   ....[98]....
        /*072c*/ 	.word	0x00005440
        /*0730*/ 	.word	0x000000ff
        /*0734*/ 	.word	0x000000b0
        /*0738*/ 	.short	0x010a
        /*073a*/ 	.byte	0x15
	.zero		1


	//   ....[99]....
        /*073c*/ 	.word	0x00005460
        /*0740*/ 	.word	0x000000ff
        /*0744*/ 	.word	0x000000b8
        /*0748*/ 	.short	0x010a
        /*074a*/ 	.byte	0x15
	.zero		1


	//   ....[100]....
        /*074c*/ 	.word	0x00005480
        /*0750*/ 	.word	0x000000ff
        /*0754*/ 	.word	0x000000c0
        /*0758*/ 	.short	0x010a
        /*075a*/ 	.byte	0x15
	.zero		1


	//   ....[101]....
        /*075c*/ 	.word	0x000054c0
        /*0760*/ 	.word	0x00000000
        /*0764*/ 	.word	0x000000c8
        /*0768*/ 	.short	0x010a
        /*076a*/ 	.byte	0xff
	.zero		1


	//   ....[102]....
        /*076c*/ 	.word	0x00005820
        /*0770*/ 	.word	0x00000003
        /*0774*/ 	.word	0x000000e0
        /*0778*/ 	.short	0x010a
        /*077a*/ 	.byte	0xff
	.zero		1


	//   ....[103]....
        /*077c*/ 	.word	0x000059a0
        /*0780*/ 	.word	0x00000000
        /*0784*/ 	.word	0x00000000
        /*0788*/ 	.short	0x0101
        /*078a*/ 	.byte	0xff
	.zero		1


	//   ....[104]....
        /*078c*/ 	.word	0x00006520
        /*0790*/ 	.word	0x000000ff
        /*0794*/ 	.word	0x00000090
        /*0798*/ 	.short	0x010a
        /*079a*/ 	.byte	0x2c
	.zero		1


	//   ....[105]....
        /*079c*/ 	.word	0x00006570
        /*07a0*/ 	.word	0x00000065
        /*07a4*/ 	.word	0x00000100
        /*07a8*/ 	.short	0x010a
        /*07aa*/ 	.byte	0xff
	.zero		1


	//   ....[106]....
        /*07ac*/ 	.word	0x00006690
        /*07b0*/ 	.word	0x000000ff
        /*07b4*/ 	.word	0x00000090
        /*07b8*/ 	.short	0x010a
        /*07ba*/ 	.byte	0x2c
	.zero		1


	//   ....[107]....
        /*07bc*/ 	.word	0x00006790
        /*07c0*/ 	.word	0x00000065
        /*07c4*/ 	.word	0x00000100
        /*07c8*/ 	.short	0x010a
        /*07ca*/ 	.byte	0xff
	.zero		1


	//   ....[108]....
        /*07cc*/ 	.word	0x00007290
        /*07d0*/ 	.word	0x00000000
        /*07d4*/ 	.word	0x00000000
        /*07d8*/ 	.short	0x0101
        /*07da*/ 	.byte	0xff
	.zero		1


	//   ....[109]....
        /*07dc*/ 	.word	0x000072a0
        /*07e0*/ 	.word	0x00000003
        /*07e4*/ 	.word	0x00000090
        /*07e8*/ 	.short	0x010a
        /*07ea*/ 	.byte	0xff
	.zero		1


	//   ....[110]....
        /*07ec*/ 	.word	0x00007370
        /*07f0*/ 	.word	0x00000003
        /*07f4*/ 	.word	0x00000090
        /*07f8*/ 	.short	0x010a
        /*07fa*/ 	.byte	0xff
	.zero		1


	//   ....[111]....
        /*07fc*/ 	.word	0x00007ef0
        /*0800*/ 	.word	0x0000003f
        /*0804*/ 	.word	0x00000000
        /*0808*/ 	.short	0x0101
        /*080a*/ 	.byte	0xff
	.zero		1


	//   ....[112]....
        /*080c*/ 	.word	0x00007f10
        /*0810*/ 	.word	0x0000006d
        /*0814*/ 	.word	0x00000090
        /*0818*/ 	.short	0x010a
        /*081a*/ 	.byte	0xff
	.zero		1


	//   ....[113]....
        /*081c*/ 	.word	0x00007fd0
        /*0820*/ 	.word	0x0000006d
        /*0824*/ 	.word	0x00000090
        /*0828*/ 	.short	0x010a
        /*082a*/ 	.byte	0xff
	.zero		1


	//   ....[114]....
        /*082c*/ 	.word	0x00008b40
        /*0830*/ 	.word	0x0000003f
        /*0834*/ 	.word	0x00000000
        /*0838*/ 	.short	0x0101
        /*083a*/ 	.byte	0xff
	.zero		1


	//   ....[115]....
        /*083c*/ 	.word	0x00008b60
        /*0840*/ 	.word	0x0000006e
        /*0844*/ 	.word	0x00000090
        /*0848*/ 	.short	0x010a
        /*084a*/ 	.byte	0xff
	.zero		1


	//   ....[116]....
        /*084c*/ 	.word	0x00008c20
        /*0850*/ 	.word	0x0000006e
        /*0854*/ 	.word	0x00000090
        /*0858*/ 	.short	0x010a
        /*085a*/ 	.byte	0xff
	.zero		1


	//   ....[117]....
        /*085c*/ 	.word	0x00009060
        /*0860*/ 	.word	0x000000ff
        /*0864*/ 	.word	0x00000000
        /*0868*/ 	.short	0x0101
        /*086a*/ 	.byte	0x04
	.zero		1


	//   ....[118]....
        /*086c*/ 	.word	0x00009800
        /*0870*/ 	.word	0x00000003
        /*0874*/ 	.word	0x00000000
        /*0878*/ 	.short	0x0101
        /*087a*/ 	.byte	0xff
	.zero		1


	//   ....[119]....
        /*087c*/ 	.word	0x00009ac0
        /*0880*/ 	.word	0x000000ff
        /*0884*/ 	.word	0x00000000
        /*0888*/ 	.short	0x0101
        /*088a*/ 	.byte	0x06
	.zero		1


	//   ....[120]....
        /*088c*/ 	.word	0x00009ae0
        /*0890*/ 	.word	0x00000000
        /*0894*/ 	.word	0x00000150
        /*0898*/ 	.short	0x010a
        /*089a*/ 	.byte	0xff
	.zero		1


	//   ....[121]....
        /*089c*/ 	.word	0x00009b40
        /*08a0*/ 	.word	0x00000000
        /*08a4*/ 	.word	0x00000048
        /*08a8*/ 	.short	0x010a
        /*08aa*/ 	.byte	0xff
	.zero		1


	//   ....[122]....
        /*08ac*/ 	.word	0x00009ba0
        /*08b0*/ 	.word	0x00000000
        /*08b4*/ 	.word	0x00000048
        /*08b8*/ 	.short	0x010a
        /*08ba*/ 	.byte	0xff
	.zero		1


	//   ....[123]....
        /*08bc*/ 	.word	0x00009bf0
        /*08c0*/ 	.word	0x00000003
        /*08c4*/ 	.word	0x000000e0
        /*08c8*/ 	.short	0x010a
        /*08ca*/ 	.byte	0xff
	.zero		1


	//   ....[124]....
        /*08cc*/ 	.word	0x00009c50
        /*08d0*/ 	.word	0x00000000
        /*08d4*/ 	.word	0x00000000
        /*08d8*/ 	.short	0x010a
        /*08da*/ 	.byte	0xff
	.zero		1


	//   ....[125]....
        /*08dc*/ 	.word	0x00009cb0
        /*08e0*/ 	.word	0x00000000
        /*08e4*/ 	.word	0x00000000
        /*08e8*/ 	.short	0x010a
        /*08ea*/ 	.byte	0xff
	.zero		1


	//   ....[126]....
        /*08ec*/ 	.word	0x00009d10
        /*08f0*/ 	.word	0x00000000
        /*08f4*/ 	.word	0x00000000
        /*08f8*/ 	.short	0x010a
        /*08fa*/ 	.byte	0xff
	.zero		1


	//   ....[127]....
        /*08fc*/ 	.word	0x00009d70
        /*0900*/ 	.word	0x00000000
        /*0904*/ 	.word	0x00000000
        /*0908*/ 	.short	0x010a
        /*090a*/ 	.byte	0xff
	.zero		1


	//   ....[128]....
        /*090c*/ 	.word	0x00009dd0
        /*0910*/ 	.word	0x00000000
        /*0914*/ 	.word	0x00000000
        /*0918*/ 	.short	0x010a
        /*091a*/ 	.byte	0xff
	.zero		1


	//   ....[129]....
        /*091c*/ 	.word	0x00009e30
        /*0920*/ 	.word	0x00000000
        /*0924*/ 	.word	0x00000000
        /*0928*/ 	.short	0x010a
        /*092a*/ 	.byte	0xff
	.zero		1


	//   ....[130]....
        /*092c*/ 	.word	0x00009e90
        /*0930*/ 	.word	0x00000000
        /*0934*/ 	.word	0x00000000
        /*0938*/ 	.short	0x010a
        /*093a*/ 	.byte	0xff
	.zero		1


	//   ....[131]....
        /*093c*/ 	.word	0x00009ef0
        /*0940*/ 	.word	0x00000000
        /*0944*/ 	.word	0x00000000
        /*0948*/ 	.short	0x010a
        /*094a*/ 	.byte	0xff
	.zero		1


	//   ....[132]....
        /*094c*/ 	.word	0x00009f40
        /*0950*/ 	.word	0x00000002
        /*0954*/ 	.word	0x00000140
        /*0958*/ 	.short	0x010a
        /*095a*/ 	.byte	0xff
	.zero		1


	//   ....[133]....
        /*095c*/ 	.word	0x00009fa0
        /*0960*/ 	.word	0x00000002
        /*0964*/ 	.word	0x000000f0
        /*0968*/ 	.short	0x010a
        /*096a*/ 	.byte	0xff
	.zero		1


	//   ....[134]....
        /*096c*/ 	.word	0x00009ff0
        /*0970*/ 	.word	0x00000002
        /*0974*/ 	.word	0x000000e0
        /*0978*/ 	.short	0x010a
        /*097a*/ 	.byte	0xff
	.zero		1


	//   ....[135]....
        /*097c*/ 	.word	0x0000a050
        /*0980*/ 	.word	0x00000000
        /*0984*/ 	.word	0x000000f0
        /*0988*/ 	.short	0x010a
        /*098a*/ 	.byte	0xff
	.zero		1


	//   ....[136]....
        /*098c*/ 	.word	0x0000a0a0
        /*0990*/ 	.word	0x00000000
        /*0994*/ 	.word	0x000000e0
        /*0998*/ 	.short	0x010a
        /*099a*/ 	.byte	0xff
	.zero		1


	//   ....[137]....
        /*099c*/ 	.word	0x0000a100
        /*09a0*/ 	.word	0x00000003
        /*09a4*/ 	.word	0x00000120
        /*09a8*/ 	.short	0x010a
        /*09aa*/ 	.byte	0xff
	.zero		1


	//   ....[138]....
        /*09ac*/ 	.word	0x0000a160
        /*09b0*/ 	.word	0x00000000
        /*09b4*/ 	.word	0x00000000
        /*09b8*/ 	.short	0x010a
        /*09ba*/ 	.byte	0xff
	.zero		1


	//   ....[139]....
        /*09bc*/ 	.word	0x0000a1c0
        /*09c0*/ 	.word	0x00000000
        /*09c4*/ 	.word	0x00000000
        /*09c8*/ 	.short	0x010a
        /*09ca*/ 	.byte	0xff
	.zero		1


	//   ....[140]....
        /*09cc*/ 	.word	0x0000a220
        /*09d0*/ 	.word	0x00000000
        /*09d4*/ 	.word	0x00000000
        /*09d8*/ 	.short	0x010a
        /*09da*/ 	.byte	0xff
	.zero		1


	//   ....[141]....
        /*09dc*/ 	.word	0x0000a280
        /*09e0*/ 	.word	0x00000000
        /*09e4*/ 	.word	0x00000000
        /*09e8*/ 	.short	0x010a
        /*09ea*/ 	.byte	0xff
	.zero		1


	//   ....[142]....
        /*09ec*/ 	.word	0x0000a2e0
        /*09f0*/ 	.word	0x00000000
        /*09f4*/ 	.word	0x00000000
        /*09f8*/ 	.short	0x010a
        /*09fa*/ 	.byte	0xff
	.zero		1


	//   ....[143]....
        /*09fc*/ 	.word	0x0000a330
        /*0a00*/ 	.word	0x0000000c
        /*0a04*/ 	.word	0x000000e0
        /*0a08*/ 	.short	0x010a
        /*0a0a*/ 	.byte	0xff
	.zero		1


	//   ....[144]....
        /*0a0c*/ 	.word	0x0000a390
        /*0a10*/ 	.word	0x00000000
        /*0a14*/ 	.word	0x000000d8
        /*0a18*/ 	.short	0x010a
        /*0a1a*/ 	.byte	0xff
	.zero		1


	//   ....[145]....
        /*0a1c*/ 	.word	0x0000a3f0
        /*0a20*/ 	.word	0x00000000
        /*0a24*/ 	.word	0x000000b0
        /*0a28*/ 	.short	0x010a
        /*0a2a*/ 	.byte	0xff
	.zero		1


	//   ....[146]....
        /*0a2c*/ 	.word	0x0000a450
        /*0a30*/ 	.word	0x00000000
        /*0a34*/ 	.word	0x000000b8
        /*0a38*/ 	.short	0x010a
        /*0a3a*/ 	.byte	0xff
	.zero		1


	//   ....[147]....
        /*0a3c*/ 	.word	0x0000a4b0
        /*0a40*/ 	.word	0x00000000
        /*0a44*/ 	.word	0x000000c0
        /*0a48*/ 	.short	0x010a
        /*0a4a*/ 	.byte	0xff
	.zero		1


	//   ....[148]....
        /*0a4c*/ 	.word	0x0000a510
        /*0a50*/ 	.word	0x00000000
        /*0a54*/ 	.word	0x000000c8
        /*0a58*/ 	.short	0x010a
        /*0a5a*/ 	.byte	0xff
	.zero		1


	//   ....[149]....
        /*0a5c*/ 	.word	0x0000a570
        /*0a60*/ 	.word	0x00000000
        /*0a64*/ 	.word	0x000000b0
        /*0a68*/ 	.short	0x010a
        /*0a6a*/ 	.byte	0xff
	.zero		1


	//   ....[150]....
        /*0a6c*/ 	.word	0x0000a5d0
        /*0a70*/ 	.word	0x00000000
        /*0a74*/ 	.word	0x000000b8
        /*0a78*/ 	.short	0x010a
        /*0a7a*/ 	.byte	0xff
	.zero		1


	//   ....[151]....
        /*0a7c*/ 	.word	0x0000a630
        /*0a80*/ 	.word	0x00000000
        /*0a84*/ 	.word	0x000000c0
        /*0a88*/ 	.short	0x010a
        /*0a8a*/ 	.byte	0xff
	.zero		1


	//   ....[152]....
        /*0a8c*/ 	.word	0x0000a680
        /*0a90*/ 	.word	0x00000003
        /*0a94*/ 	.word	0x000000e0
        /*0a98*/ 	.short	0x010a
        /*0a9a*/ 	.byte	0xff
	.zero		1


	//   ....[153]....
        /*0a9c*/ 	.word	0x0000a6e0
        /*0aa0*/ 	.word	0x00000000
        /*0aa4*/ 	.word	0x00000090
        /*0aa8*/ 	.short	0x010a
        /*0aaa*/ 	.byte	0xff
	.zero		1


	//   ....[154]....
        /*0aac*/ 	.word	0x0000a730
        /*0ab0*/ 	.word	0x00000065
        /*0ab4*/ 	.word	0x00000100
        /*0ab8*/ 	.short	0x010a
        /*0aba*/ 	.byte	0xff
	.zero		1


	//   ....[155]....
        /*0abc*/ 	.word	0x0000a780
        /*0ac0*/ 	.word	0x00000003
        /*0ac4*/ 	.word	0x00000090
        /*0ac8*/ 	.short	0x010a
        /*0aca*/ 	.byte	0xff
	.zero		1


	//   ....[156]....
        /*0acc*/ 	.word	0x0000a7d0
        /*0ad0*/ 	.word	0x0000006d
        /*0ad4*/ 	.word	0x00000090
        /*0ad8*/ 	.short	0x010a
        /*0ada*/ 	.byte	0xff
	.zero		1


	//   ....[157]....
        /*0adc*/ 	.word	0x0000a820
        /*0ae0*/ 	.word	0x0000006e
        /*0ae4*/ 	.word	0x00000090
        /*0ae8*/ 	.short	0x010a
        /*0aea*/ 	.byte	0xff
	.zero		1


	//----- nvinfo : EIATTR_NUM_MBARRIERS
	.align		4
.L_47:
        /*0aec*/ 	.byte	0x03, 0x38
        /*0aee*/ 	.short	0x002c


	//----- nvinfo : EIATTR_EXIT_INSTR_OFFSETS
	.align		4
        /*0af0*/ 	.byte	0x04, 0x1c
        /*0af2*/ 	.short	(.L_49 - .L_48)


	//   ....[0]....
.L_48:
        /*0af4*/ 	.word	0x00002f60


	//   ....[1]....
        /*0af8*/ 	.word	0x00003470


	//   ....[2]....
        /*0afc*/ 	.word	0x000034d0


	//   ....[3]....
        /*0b00*/ 	.word	0x00004370


	//   ....[4]....
        /*0b04*/ 	.word	0x000054f0


	//   ....[5]....
        /*0b08*/ 	.word	0x00005530


	//   ....[6]....
        /*0b0c*/ 	.word	0x000099b0


	//   ....[7]....
        /*0b10*/ 	.word	0x00009a20


	//   ....[8]....
        /*0b14*/ 	.word	0x00009a50


	//   ....[9]....
        /*0b18*/ 	.word	0x00009ad0


	//----- nvinfo : EIATTR_MAX_THREADS
	.align		4
.L_49:
        /*0b1c*/ 	.byte	0x04, 0x05
        /*0b1e*/ 	.short	(.L_51 - .L_50)
.L_50:
        /*0b20*/ 	.word	0x00000100
        /*0b24*/ 	.word	0x00000001
        /*0b28*/ 	.word	0x00000001


	//----- nvinfo : EIATTR_CRS_STACK_SIZE
	.align		4
.L_51:
        /*0b2c*/ 	.byte	0x04, 0x1e
        /*0b2e*/ 	.short	(.L_53 - .L_52)
.L_52:
        /*0b30*/ 	.word	0x00000000


	//----- nvinfo : EIATTR_CBANK_PARAM_SIZE
	.align		4
.L_53:
        /*0b34*/ 	.byte	0x03, 0x19
        /*0b36*/ 	.short	0x0800


	//----- nvinfo : EIATTR_PARAM_CBANK
	.align		4
        /*0b38*/ 	.byte	0x04, 0x0a
        /*0b3a*/ 	.short	(.L_55 - .L_54)
	.align		4
.L_54:
        /*0b3c*/ 	.word	index@(.nv.constant0._ZN7cutlass13device_kernelINS_4gemm6kernel13GemmUniversalIN4cute5tupleIJiiiiEEENS1_10collective13CollectiveMmaINS1_35MainloopSm100TmaUmmaWarpSpecializedILi9ELi2ELi4ENS5_IJNS4_1CILi2EEENSA_ILi4EEENSA_ILi1EEEEEEEENS5_IJNSA_ILi64EEENSA_ILi256EEENSA_ILi32EEEEEENS_10bfloat16_tENS5_IJlSD_lEEESK_SL_NS4_8TiledMMAINS4_8MMA_AtomIJNS4_20SM100_MMA_F16BF16_SSISK_SK_fLi64ELi256ELNS4_4UMMA5MajorE0ELSQ_0ELNSP_7ScaleInE0ELSR_0EEEEEENS4_6LayoutINS5_IJSD_SD_SD_EEENS5_IJNSA_ILi0EEESW_SW_EEEEENS5_IJNS4_10UnderscoreESZ_SZ_EEEEENS4_23SM90_TMA_LOAD_MULTICASTENS4_14ComposedLayoutINS4_7SwizzleILi2ELi4ELi3EEENS4_18smem_ptr_flag_bitsILi16EEENSU_INS5_IJNSA_ILi8EEESI_EEENS5_IJSI_SD_EEEEEEEvNS4_8identityES12_S1C_vS1D_EENS_8epilogue10collective18CollectiveEpilogueINS1F_23Sm100TmaWarpSpecializedILi4ELi2ELi32ELb1ELb0EEEJSJ_NS5_IJNSU_ISG_SD_EES1K_EEESK_SL_SK_SL_NS1F_6fusion15FusionCallbacksIS1J_NS1M_17LinearCombinationISK_fSK_fLNS_15FloatRoundStyleE2EEESJ_S1L_JEEENS4_5SM1004TMEM4LOAD26SM100_TMEM_LOAD_16dp256b8xENS4_13SM90_TMA_LOADENS13_INS14_ILi3ELi4ELi3EEES17_NSU_INS5_IJS18_SG_EEENS5_IJSG_SD_EEEEEEENS4_17SM75_U32x4_LDSM_NENS4_14SM90_TMA_STOREES21_NS4_17SM90_U32x4_STSM_NENS4_39AutoVectorizingCopyWithAssumedAlignmentILi128EEEEEEvvEEEEvNT_6ParamsE)
        /*0b40*/ 	.short	0x0380
        /*0b42*/ 	.short	0x0800


	//----- nvinfo : EIATTR_SW_WAR
	.align		4
.L_55:
        /*0b44*/ 	.byte	0x04, 0x36
        /*0b46*/ 	.short	(.L_57 - .L_56)
.L_56:
        /*0b48*/ 	.word	0x00000008
.L_57:


//--------------------- .nv.callgraph             --------------------------
	.section	.nv.callgraph,"",@"SHT_CUDA_CALLGRAPH"
	.align	4
	.sectionentsize	8
	.align		4
        /*0000*/ 	.word	0x00000000
	.align		4
        /*0004*/ 	.word	0xffffffff
	.align		4
        /*0008*/ 	.word	index@(_ZN7cutlass13device_kernelINS_4gemm6kernel13GemmUniversalIN4cute5tupleIJiiiiEEENS1_10collective13CollectiveMmaINS1_35MainloopSm100TmaUmmaWarpSpecializedILi9ELi2ELi4ENS5_IJNS4_1CILi2EEENSA_ILi4EEENSA_ILi1EEEEEEEENS5_IJNSA_ILi64EEENSA_ILi256EEENSA_ILi32EEEEEENS_10bfloat16_tENS5_IJlSD_lEEESK_SL_NS4_8TiledMMAINS4_8MMA_AtomIJNS4_20SM100_MMA_F16BF16_SSISK_SK_fLi64ELi256ELNS4_4UMMA5MajorE0ELSQ_0ELNSP_7ScaleInE0ELSR_0EEEEEENS4_6LayoutINS5_IJSD_SD_SD_EEENS5_IJNSA_ILi0EEESW_SW_EEEEENS5_IJNS4_10UnderscoreESZ_SZ_EEEEENS4_23SM90_TMA_LOAD_MULTICASTENS4_14ComposedLayoutINS4_7SwizzleILi2ELi4ELi3EEENS4_18smem_ptr_flag_bitsILi16EEENSU_INS5_IJNSA_ILi8EEESI_EEENS5_IJSI_SD_EEEEEEEvNS4_8identityES12_S1C_vS1D_EENS_8epilogue10collective18CollectiveEpilogueINS1F_23Sm100TmaWarpSpecializedILi4ELi2ELi32ELb1ELb0EEEJSJ_NS5_IJNSU_ISG_SD_EES1K_EEESK_SL_SK_SL_NS1F_6fusion15FusionCallbacksIS1J_NS1M_17LinearCombinationISK_fSK_fLNS_15FloatRoundStyleE2EEESJ_S1L_JEEENS4_5SM1004TMEM4LOAD26SM100_TMEM_LOAD_16dp256b8xENS4_13SM90_TMA_LOADENS13_INS14_ILi3ELi4ELi3EEES17_NSU_INS5_IJS18_SG_EEENS5_IJSG_SD_EEEEEEENS4_17SM75_U32x4_LDSM_NENS4_14SM90_TMA_STOREES21_NS4_17SM90_U32x4_STSM_NENS4_39AutoVectorizingCopyWithAssumedAlignmentILi128EEEEEEvvEEEEvNT_6ParamsE)
	.align		4
        /*000c*/ 	.word	index@(__assertfail)
	.align		4
        /*0010*/ 	.word	0x00000000
	.align		4
        /*0014*/ 	.word	0xfffffffe
	.align		4
        /*0018*/ 	.word	0x00000000
	.align		4
        /*001c*/ 	.word	0xfffffffd
	.align		4
        /*0020*/ 	.word	0x00000000
	.align		4
        /*0024*/ 	.word	0xfffffffc


//--------------------- .nv.constant4             --------------------------
	.section	.nv.constant4,"a",@progbits
	.align	8
	.align		8
.nv.constant4:
        /*0000*/ 	.dword	__assertfail
	.align		8
        /*0008*/ 	.dword	__unnamed_1
	.align		8
        /*0010*/ 	.dword	__unnamed_2
	.align		8
        /*0018*/ 	.dword	_ZN40_INTERNAL_c62c92c6_4_k_cu_97a20743_188984cuda3std3__45__cpo5beginE
	.align		8
        /*0020*/ 	.dword	_ZN40_INTERNAL_c62c92c6_4_k_cu_97a20743_188984cuda3std3__45__cpo3endE
	.align		8
        /*0028*/ 	.dword	_ZN40_INTERNAL_c62c92c6_4_k_cu_97a20743_188984cuda3std3__45__cpo6cbeginE
	.align		8
        /*0030*/ 	.dword	_ZN40_INTERNAL_c62c92c6_4_k_cu_97a20743_188984cuda3std3__45__cpo4cendE
	.align		8
        /*0038*/ 	.dword	_ZN40_INTERNAL_c62c92c6_4_k_cu_97a20743_188984cuda3std3__442_GLOBAL__N__c62c92c6_4_k_cu_97a20743_188986ignoreE
	.align		8
        /*0040*/ 	.dword	_ZN40_INTERNAL_c62c92c6_4_k_cu_97a20743_188984cuda3std3__419piecewise_constructE
	.align		8
        /*0048*/ 	.dword	_ZN40_INTERNAL_c62c92c6_4_k_cu_97a20743_188984cuda3std3__48in_placeE
	.align		8
        /*0050*/ 	.dword	_ZN40_INTERNAL_c62c92c6_4_k_cu_97a20743_188984cuda3std6ranges3__45__cpo4swapE
	.align		8
        /*0058*/ 	.dword	_ZN40_INTERNAL_c62c92c6_4_k_cu_97a20743_188984cuda3std6ranges3__45__cpo9iter_moveE
	.align		8
        /*0060*/ 	.dword	_ZN40_INTERNAL_c62c92c6_4_k_cu_97a20743_188984cute7productE
	.align		8
        /*0068*/ 	.dword	_ZN40_INTERNAL_c62c92c6_4_k_cu_97a20743_188984cute1_E
	.align		8
        /*0070*/ 	.dword	$str$25
	.align		8
        /*0078*/ 	.dword	$str$26
	.align		8
        /*0080*/ 	.dword	$str$27
	.align		8
        /*0088*/ 	.dword	$str$28


//--------------------- .text._ZN7cutlass13device_kernelINS_4gemm6kernel13GemmUniversalIN4cute5tupleIJiiiiEEENS1_10collective13CollectiveMmaINS1_35MainloopSm100TmaUmmaWarpSpecializedILi9ELi2ELi4ENS5_IJNS4_1CILi2EEENSA_ILi4EEENSA_ILi1EEEEEEEENS5_IJNSA_ILi64EEENSA_ILi256EEENSA_ILi32EEEEEENS_10bfloat16_tENS5_IJlSD_lEEESK_SL_NS4_8TiledMMAINS4_8MMA_AtomIJNS4_20SM100_MMA_F16BF16_SSISK_SK_fLi64ELi256ELNS4_4UMMA5MajorE0ELSQ_0ELNSP_7ScaleInE0ELSR_0EEEEEENS4_6LayoutINS5_IJSD_SD_SD_EEENS5_IJNSA_ILi0EEESW_SW_EEEEENS5_IJNS4_10UnderscoreESZ_SZ_EEEEENS4_23SM90_TMA_LOAD_MULTICASTENS4_14ComposedLayoutINS4_7SwizzleILi2ELi4ELi3EEENS4_18smem_ptr_flag_bitsILi16EEENSU_INS5_IJNSA_ILi8EEESI_EEENS5_IJSI_SD_EEEEEEEvNS4_8identityES12_S1C_vS1D_EENS_8epilogue10collective18CollectiveEpilogueINS1F_23Sm100TmaWarpSpecializedILi4ELi2ELi32ELb1ELb0EEEJSJ_NS5_IJNSU_ISG_SD_EES1K_EEESK_SL_SK_SL_NS1F_6fusion15FusionCallbacksIS1J_NS1M_17LinearCombinationISK_fSK_fLNS_15FloatRoundStyleE2EEESJ_S1L_JEEENS4_5SM1004TMEM4LOAD26SM100_TMEM_LOAD_16dp256b8xENS4_13SM90_TMA_LOADENS13_INS14_ILi3ELi4ELi3EEES17_NSU_INS5_IJS18_SG_EEENS5_IJSG_SD_EEEEEEENS4_17SM75_U32x4_LDSM_NENS4_14SM90_TMA_STOREES21_NS4_17SM90_U32x4_STSM_NENS4_39AutoVectorizingCopyWithAssumedAlignmentILi128EEEEEEvvEEEEvNT_6ParamsE --------------------------
	.section	.text._ZN7cutlass13device_kernelINS_4gemm6kernel13GemmUniversalIN4cute5tupleIJiiiiEEENS1_10collective13CollectiveMmaINS1_35MainloopSm100TmaUmmaWarpSpecializedILi9ELi2ELi4ENS5_IJNS4_1CILi2EEENSA_ILi4EEENSA_ILi1EEEEEEEENS5_IJNSA_ILi64EEENSA_ILi256EEENSA_ILi32EEEEEENS_10bfloat16_tENS5_IJlSD_lEEESK_SL_NS4_8TiledMMAINS4_8MMA_AtomIJNS4_20SM100_MMA_F16BF16_SSISK_SK_fLi64ELi256ELNS4_4UMMA5MajorE0ELSQ_0ELNSP_7ScaleInE0ELSR_0EEEEEENS4_6LayoutINS5_IJSD_SD_SD_EEENS5_IJNSA_ILi0EEESW_SW_EEEEENS5_IJNS4_10UnderscoreESZ_SZ_EEEEENS4_23SM90_TMA_LOAD_MULTICASTENS4_14ComposedLayoutINS4_7SwizzleILi2ELi4ELi3EEENS4_18smem_ptr_flag_bitsILi16EEENSU_INS5_IJNSA_ILi8EEESI_EEENS5_IJSI_SD_EEEEEEEvNS4_8identityES12_S1C_vS1D_EENS_8epilogue10collective18CollectiveEpilogueINS1F_23Sm100TmaWarpSpecializedILi4ELi2ELi32ELb1ELb0EEEJSJ_NS5_IJNSU_ISG_SD_EES1K_EEESK_SL_SK_SL_NS1F_6fusion15FusionCallbacksIS1J_NS1M_17LinearCombinationISK_fSK_fLNS_15FloatRoundStyleE2EEESJ_S1L_JEEENS4_5SM1004TMEM4LOAD26SM100_TMEM_LOAD_16dp256b8xENS4_13SM90_TMA_LOADENS13_INS14_ILi3ELi4ELi3EEES17_NSU_INS5_IJS18_SG_EEENS5_IJSG_SD_EEEEEEENS4_17SM75_U32x4_LDSM_NENS4_14SM90_TMA_STOREES21_NS4_17SM90_U32x4_STSM_NENS4_39AutoVectorizingCopyWithAssumedAlignmentILi128EEEEEEvvEEEEvNT_6ParamsE,"ax",@progbits
	.align	128
.text._ZN7cutlass13device_kernelINS_4gemm6kernel13GemmUniversalIN4cute5tupleIJiiiiEEENS1_10collective13CollectiveMmaINS1_35MainloopSm100TmaUmmaWarpSpecializedILi9ELi2ELi4ENS5_IJNS4_1CILi2EEENSA_ILi4EEENSA_ILi1EEEEEEEENS5_IJNSA_ILi64EEENSA_ILi256EEENSA_ILi32EEEEEENS_10bfloat16_tENS5_IJlSD_lEEESK_SL_NS4_8TiledMMAINS4_8MMA_AtomIJNS4_20SM100_MMA_F16BF16_SSISK_SK_fLi64ELi256ELNS4_4UMMA5MajorE0ELSQ_0ELNSP_7ScaleInE0ELSR_0EEEEEENS4_6LayoutINS5_IJSD_SD_SD_EEENS5_IJNSA_ILi0EEESW_SW_EEEEENS5_IJNS4_10UnderscoreESZ_SZ_EEEEENS4_23SM90_TMA_LOAD_MULTICASTENS4_14ComposedLayoutINS4_7SwizzleILi2ELi4ELi3EEENS4_18smem_ptr_flag_bitsILi16EEENSU_INS5_IJNSA_ILi8EEESI_EEENS5_IJSI_SD_EEEEEEEvNS4_8identityES12_S1C_vS1D_EENS_8epilogue10collective18CollectiveEpilogueINS1F_23Sm100TmaWarpSpecializedILi4ELi2ELi32ELb1ELb0EEEJSJ_NS5_IJNSU_ISG_SD_EES1K_EEESK_SL_SK_SL_NS1F_6fusion15FusionCallbacksIS1J_NS1M_17LinearCombinationISK_fSK_fLNS_15FloatRoundStyleE2EEESJ_S1L_JEEENS4_5SM1004TMEM4LOAD26SM100_TMEM_LOAD_16dp256b8xENS4_13SM90_TMA_LOADENS13_INS14_ILi3ELi4ELi3EEES17_NSU_INS5_IJS18_SG_EEENS5_IJSG_SD_EEEEEEENS4_17SM75_U32x4_LDSM_NENS4_14SM90_TMA_STOREES21_NS4_17SM90_U32x4_STSM_NENS4_39AutoVectorizingCopyWithAssumedAlignmentILi128EEEEEEvvEEEEvNT_6ParamsE:
        .type           _ZN7cutlass13device_kernelINS_4gemm6kernel13GemmUniversalIN4cute5tupleIJiiiiEEENS1_10collective13CollectiveMmaINS1_35MainloopSm100TmaUmmaWarpSpecializedILi9ELi2ELi4ENS5_IJNS4_1CILi2EEENSA_ILi4EEENSA_ILi1EEEEEEEENS5_IJNSA_ILi64EEENSA_ILi256EEENSA_ILi32EEEEEENS_10bfloat16_tENS5_IJlSD_lEEESK_SL_NS4_8TiledMMAINS4_8MMA_AtomIJNS4_20SM100_MMA_F16BF16_SSISK_SK_fLi64ELi256ELNS4_4UMMA5MajorE0ELSQ_0ELNSP_7ScaleInE0ELSR_0EEEEEENS4_6LayoutINS5_IJSD_SD_SD_EEENS5_IJNSA_ILi0EEESW_SW_EEEEENS5_IJNS4_10UnderscoreESZ_SZ_EEEEENS4_23SM90_TMA_LOAD_MULTICASTENS4_14ComposedLayoutINS4_7SwizzleILi2ELi4ELi3EEENS4_18smem_ptr_flag_bitsILi16EEENSU_INS5_IJNSA_ILi8EEESI_EEENS5_IJSI_SD_EEEEEEEvNS4_8identityES12_S1C_vS1D_EENS_8epilogue10collective18CollectiveEpilogueINS1F_23Sm100TmaWarpSpecializedILi4ELi2ELi32ELb1ELb0EEEJSJ_NS5_IJNSU_ISG_SD_EES1K_EEESK_SL_SK_SL_NS1F_6fusion15FusionCallbacksIS1J_NS1M_17LinearCombinationISK_fSK_fLNS_15FloatRoundStyleE2EEESJ_S1L_JEEENS4_5SM1004TMEM4LOAD26SM100_TMEM_LOAD_16dp256b8xENS4_13SM90_TMA_LOADENS13_INS14_ILi3ELi4ELi3EEES17_NSU_INS5_IJS18_SG_EEENS5_IJSG_SD_EEEEEEENS4_17SM75_U32x4_LDSM_NENS4_14SM90_TMA_STOREES21_NS4_17SM90_U32x4_STSM_NENS4_39AutoVectorizingCopyWithAssumedAlignmentILi128EEEEEEvvEEEEvNT_6ParamsE,@function
        .size           _ZN7cutlass13device_kernelINS_4gemm6kernel13GemmUniversalIN4cute5tupleIJiiiiEEENS1_10collective13CollectiveMmaINS1_35MainloopSm100TmaUmmaWarpSpecializedILi9ELi2ELi4ENS5_IJNS4_1CILi2EEENSA_ILi4EEENSA_ILi1EEEEEEEENS5_IJNSA_ILi64EEENSA_ILi256EEENSA_ILi32EEEEEENS_10bfloat16_tENS5_IJlSD_lEEESK_SL_NS4_8TiledMMAINS4_8MMA_AtomIJNS4_20SM100_MMA_F16BF16_SSISK_SK_fLi64ELi256ELNS4_4UMMA5MajorE0ELSQ_0ELNSP_7ScaleInE0ELSR_0EEEEEENS4_6LayoutINS5_IJSD_SD_SD_EEENS5_IJNSA_ILi0EEESW_SW_EEEEENS5_IJNS4_10UnderscoreESZ_SZ_EEEEENS4_23SM90_TMA_LOAD_MULTICASTENS4_14ComposedLayoutINS4_7SwizzleILi2ELi4ELi3EEENS4_18smem_ptr_flag_bitsILi16EEENSU_INS5_IJNSA_ILi8EEESI_EEENS5_IJSI_SD_EEEEEEEvNS4_8identityES12_S1C_vS1D_EENS_8epilogue10collective18CollectiveEpilogueINS1F_23Sm100TmaWarpSpecializedILi4ELi2ELi32ELb1ELb0EEEJSJ_NS5_IJNSU_ISG_SD_EES1K_EEESK_SL_SK_SL_NS1F_6fusion15FusionCallbacksIS1J_NS1M_17LinearCombinationISK_fSK_fLNS_15FloatRoundStyleE2EEESJ_S1L_JEEENS4_5SM1004TMEM4LOAD26SM100_TMEM_LOAD_16dp256b8xENS4_13SM90_TMA_LOADENS13_INS14_ILi3ELi4ELi3EEES17_NSU_INS5_IJS18_SG_EEENS5_IJSG_SD_EEEEEEENS4_17SM75_U32x4_LDSM_NENS4_14SM90_TMA_STOREES21_NS4_17SM90_U32x4_STSM_NENS4_39AutoVectorizingCopyWithAssumedAlignmentILi128EEEEEEvvEEEEvNT_6ParamsE,(.L_x_199 - _ZN7cutlass13device_kernelINS_4gemm6kernel13GemmUniversalIN4cute5tupleIJiiiiEEENS1_10collective13CollectiveMmaINS1_35MainloopSm100TmaUmmaWarpSpecializedILi9ELi2ELi4ENS5_IJNS4_1CILi2EEENSA_ILi4EEENSA_ILi1EEEEEEEENS5_IJNSA_ILi64EEENSA_ILi256EEENSA_ILi32EEEEEENS_10bfloat16_tENS5_IJlSD_lEEESK_SL_NS4_8TiledMMAINS4_8MMA_AtomIJNS4_20SM100_MMA_F16BF16_SSISK_SK_fLi64ELi256ELNS4_4UMMA5MajorE0ELSQ_0ELNSP_7ScaleInE0ELSR_0EEEEEENS4_6LayoutINS5_IJSD_SD_SD_EEENS5_IJNSA_ILi0EEESW_SW_EEEEENS5_IJNS4_10UnderscoreESZ_SZ_EEEEENS4_23SM90_TMA_LOAD_MULTICASTENS4_14ComposedLayoutINS4_7SwizzleILi2ELi4ELi3EEENS4_18smem_ptr_flag_bitsILi16EEENSU_INS5_IJNSA_ILi8EEESI_EEENS5_IJSI_SD_EEEEEEEvNS4_8identityES12_S1C_vS1D_EENS_8epilogue10collective18CollectiveEpilogueINS1F_23Sm100TmaWarpSpecializedILi4ELi2ELi32ELb1ELb0EEEJSJ_NS5_IJNSU_ISG_SD_EES1K_EEESK_SL_SK_SL_NS1F_6fusion15FusionCallbacksIS1J_NS1M_17LinearCombinationISK_fSK_fLNS_15FloatRoundStyleE2EEESJ_S1L_JEEENS4_5SM1004TMEM4LOAD26SM100_TMEM_LOAD_16dp256b8xENS4_13SM90_TMA_LOADENS13_INS14_ILi3ELi4ELi3EEES17_NSU_INS5_IJS18_SG_EEENS5_IJSG_SD_EEEEEEENS4_17SM75_U32x4_LDSM_NENS4_14SM90_TMA_STOREES21_NS4_17SM90_U32x4_STSM_NENS4_39AutoVectorizingCopyWithAssumedAlignmentILi128EEEEEEvvEEEEvNT_6ParamsE)
        .other          _ZN7cutlass13device_kernelINS_4gemm6kernel13GemmUniversalIN4cute5tupleIJiiiiEEENS1_10collective13CollectiveMmaINS1_35MainloopSm100TmaUmmaWarpSpecializedILi9ELi2ELi4ENS5_IJNS4_1CILi2EEENSA_ILi4EEENSA_ILi1EEEEEEEENS5_IJNSA_ILi64EEENSA_ILi256EEENSA_ILi32EEEEEENS_10bfloat16_tENS5_IJlSD_lEEESK_SL_NS4_8TiledMMAINS4_8MMA_AtomIJNS4_20SM100_MMA_F16BF16_SSISK_SK_fLi64ELi256ELNS4_4UMMA5MajorE0ELSQ_0ELNSP_7ScaleInE0ELSR_0EEEEEENS4_6LayoutINS5_IJSD_SD_SD_EEENS5_IJNSA_ILi0EEESW_SW_EEEEENS5_IJNS4_10UnderscoreESZ_SZ_EEEEENS4_23SM90_TMA_LOAD_MULTICASTENS4_14ComposedLayoutINS4_7SwizzleILi2ELi4ELi3EEENS4_18smem_ptr_flag_bitsILi16EEENSU_INS5_IJNSA_ILi8EEESI_EEENS5_IJSI_SD_EEEEEEEvNS4_8identityES12_S1C_vS1D_EENS_8epilogue10collective18CollectiveEpilogueINS1F_23Sm100TmaWarpSpecializedILi4ELi2ELi32ELb1ELb0EEEJSJ_NS5_IJNSU_ISG_SD_EES1K_EEESK_SL_SK_SL_NS1F_6fusion15FusionCallbacksIS1J_NS1M_17LinearCombinationISK_fSK_fLNS_15FloatRoundStyleE2EEESJ_S1L_JEEENS4_5SM1004TMEM4LOAD26SM100_TMEM_LOAD_16dp256b8xENS4_13SM90_TMA_LOADENS13_INS14_ILi3ELi4ELi3EEES17_NSU_INS5_IJS18_SG_EEENS5_IJSG_SD_EEEEEEENS4_17SM75_U32x4_LDSM_NENS4_14SM90_TMA_STOREES21_NS4_17SM90_U32x4_STSM_NENS4_39AutoVectorizingCopyWithAssumedAlignmentILi128EEEEEEvvEEEEvNT_6ParamsE,@"STO_CUDA_ENTRY STV_DEFAULT"
_ZN7cutlass13device_kernelINS_4gemm6kernel13GemmUniversalIN4cute5tupleIJiiiiEEENS1_10collective13CollectiveMmaINS1_35MainloopSm100TmaUmmaWarpSpecializedILi9ELi2ELi4ENS5_IJNS4_1CILi2EEENSA_ILi4EEENSA_ILi1EEEEEEEENS5_IJNSA_ILi64EEENSA_ILi256EEENSA_ILi32EEEEEENS_10bfloat16_tENS5_IJlSD_lEEESK_SL_NS4_8TiledMMAINS4_8MMA_AtomIJNS4_20SM100_MMA_F16BF16_SSISK_SK_fLi64ELi256ELNS4_4UMMA5MajorE0ELSQ_0ELNSP_7ScaleInE0ELSR_0EEEEEENS4_6LayoutINS5_IJSD_SD_SD_EEENS5_IJNSA_ILi0EEESW_SW_EEEEENS5_IJNS4_10UnderscoreESZ_SZ_EEEEENS4_23SM90_TMA_LOAD_MULTICASTENS4_14ComposedLayoutINS4_7SwizzleILi2ELi4ELi3EEENS4_18smem_ptr_flag_bitsILi16EEENSU_INS5_IJNSA_ILi8EEESI_EEENS5_IJSI_SD_EEEEEEEvNS4_8identityES12_S1C_vS1D_EENS_8epilogue10collective18CollectiveEpilogueINS1F_23Sm100TmaWarpSpecializedILi4ELi2ELi32ELb1ELb0EEEJSJ_NS5_IJNSU_ISG_SD_EES1K_EEESK_SL_SK_SL_NS1F_6fusion15FusionCallbacksIS1J_NS1M_17LinearCombinationISK_fSK_fLNS_15FloatRoundStyleE2EEESJ_S1L_JEEENS4_5SM1004TMEM4LOAD26SM100_TMEM_LOAD_16dp256b8xENS4_13SM90_TMA_LOADENS13_INS14_ILi3ELi4ELi3EEES17_NSU_INS5_IJS18_SG_EEENS5_IJSG_SD_EEEEEEENS4_17SM75_U32x4_LDSM_NENS4_14SM90_TMA_STOREES21_NS4_17SM90_U32x4_STSM_NENS4_39AutoVectorizingCopyWithAssumedAlignmentILi128EEEEEEvvEEEEvNT_6ParamsE:
[----:B------:R-:W1:Y:S01]  /*0000*/  LDC R1, c[0x0][0x37c] ;  /* 0x0000df00ff017b82 */ /* 0x000e620000000800 */
[----:B------:R-:W2:Y:S01]  /*0010*/  S2R R97, SR_TID.X ;  /* 0x0000000000617919 */ /* 0x000ea20000002100 */
[----:B------:R-:W3:Y:S01]  /*0020*/  LDCU.64 UR8, c[0x0][0x890] ;  /* 0x00011200ff0877ac */ /* 0x000ee20008000a00 */
[----:B------:R-:W-:Y:S02]  /*0030*/  PRMT R85, RZ, 0x7610, R85 ;  /* 0x00007610ff557816 */ /* 0x000fe40000000055 */
[----:B------:R-:W-:Y:S02]  /*0040*/  ELECT P3, URZ, PT ;  /* 0x0000000000ff782f */ /* 0x000fe40003860000 */
[----:B---3--:R-:W-:-:S04]  /*0050*/  ISETP.NE.U32.AND P0, PT, RZ, UR8, PT ;  /* 0x00000008ff007c0c */ /* 0x008fc8000bf05070 */
[----:B------:R-:W-:Y:S02]  /*0060*/  ISETP.NE.AND.EX P1, PT, RZ, UR9, PT, P0 ;  /* 0x00000009ff007c0c */ /* 0x000fe4000bf25300 */
[----:B--2---:R-:W-:-:S05]  /*0070*/  SHF.R.U32.HI R86, RZ, 0x5, R97 ;  /* 0x00000005ff567819 */ /* 0x004fca0000011661 */
[----:B------:R-:W2:Y:S02]  /*0080*/  SHFL.IDX PT, R0, R86, RZ, 0x1f ;  /* 0x00001fff56007589 */ /* 0x000ea400000e0000 */
[----:B--2---:R-:W-:-:S04]  /*0090*/  R2UR UR17, R0 ;  /* 0x00000000001172ca */ /* 0x004fc800000e0000 */
[----:B-1----:R-:W-:Y:S05]  /*00a0*/  @P1 BRA `(.L_x_0) ;  /* 0x0000000000301947 */ /* 0x002fea0003800000 */
[----:B------:R-:W1:Y:S02]  /*00b0*/  LDCU.64 UR4, c[0x0][0x888] ;  /* 0x00011100ff0477ac */ /* 0x000e640008000a00 */
[----:B-1----:R-:W-:-:S04]  /*00c0*/  UISETP.NE.U32.AND UP0, UPT, UR4, URZ, UPT ;  /* 0x000000ff0400728c */ /* 0x002fc8000bf05070 */
[----:B------:R-:W-:-:S09]  /*00d0*/  UISETP.NE.AND.EX UP0, UPT, UR5, URZ, UPT, UP0 ;  /* 0x000000ff0500728c */ /* 0x000fd2000bf05300 */
[----:B------:R-:W-:Y:S05]  /*00e0*/  BRA.U !UP0, `(.L_x_1) ;  /* 0x0000000108147547 */ /* 0x000fea000b800000 */
[----:B------:R-:W1:Y:S01]  /*00f0*/  LDC.64 R2, c[0x0][0x888] ;  /* 0x00022200ff027b82 */ /* 0x000e620000000a00 */
[----:B------:R-:W1:Y:S02]  /*0100*/  LDCU.64 UR4, c[0x0][0x358] ;  /* 0x00006b00ff0477ac */ /* 0x000e640008000a00 */
[----:B-1----:R1:W5:Y:S01]  /*0110*/  LDG.E R41, desc[UR4][R2.64] ;  /* 0x0000000402297981 */ /* 0x002362000c1e1900 */
[----:B------:R-:W-:Y:S01]  /*0120*/  HFMA2 R85, -RZ, RZ, 0, 5.9604644775390625e-08 ;  /* 0x00000001ff557431 */ /* 0x000fe200000001ff */
[----:B------:R-:W-:Y:S05]  /*0130*/  BRA `(.L_x_0) ;  /* 0x00000000000c7947 */ /* 0x000fea0003800000 */
.L_x_1:
[----:B------:R-:W1:Y:S01]  /*0140*/  LDCU UR4, c[0x0][0x880] ;  /* 0x00011000ff0477ac */ /* 0x000e620008000800 */
[----:B------:R-:W-:Y:S01]  /*0150*/  HFMA2 R85, -RZ, RZ, 0, 5.9604644775390625e-08 ;  /* 0x00000001ff557431 */ /* 0x000fe200000001ff */
[----:B-1----:R-:W-:-:S07]  /*0160*/  MOV R41, UR4 ;  /* 0x0000000400297c02 */ /* 0x002fce0008000f00 */
.L_x_0:
[----:B------:R-:W2:Y:S02]  /*0170*/  LDCU.64 UR4, c[0x0][0x8b0] ;  /* 0x00011600ff0477ac */ /* 0x000ea40008000a00 */
[----:B--2---:R-:W-:-:S04]  /*0180*/  UISETP.NE.U32.AND UP0, UPT, UR4, URZ, UPT ;  /* 0x000000ff0400728c */ /* 0x004fc8000bf05070 */
[----:B------:R-:W-:-:S09]  /*0190*/  UISETP.NE.AND.EX UP0, UPT, UR5, URZ, UPT, UP0 ;  /* 0x000000ff0500728c */ /* 0x000fd2000bf05300 */
[----:B------:R-:W-:Y:S05]  /*01a0*/  BRA.U UP0, `(.L_x_2) ;  /* 0x0000000100287547 */ /* 0x000fea000b800000 */
[----:B------:R-:W2:Y:S02]  /*01b0*/  LDCU.64 UR4, c[0x0][0x8a8] ;  /* 0x00011500ff0477ac */ /* 0x000ea40008000a00 */
[----:B--2---:R-:W-:-:S04]  /*01c0*/  UISETP.NE.U32.AND UP0, UPT, UR4, URZ, UPT ;  /* 0x000000ff0400728c */ /* 0x004fc8000bf05070 */
[----:B------:R-:W-:-:S09]  /*01d0*/  UISETP.NE.AND.EX UP0, UPT, UR5, URZ, UPT, UP0 ;  /* 0x000000ff0500728c */ /* 0x000fd2000bf05300 */
[----:B------:R-:W-:Y:S05]  /*01e0*/  BRA.U !UP0, `(.L_x_3) ;  /* 0x0000000108107547 */ /* 0x000fea000b800000 */
[----:B------:R-:W2:Y:S01]  /*01f0*/  LDC.64 R38, c[0x0][0x8a8] ;  /* 0x00022a00ff267b82 */ /* 0x000ea20000000a00 */
[----:B------:R-:W2:Y:S02]  /*0200*/  LDCU.64 UR4, c[0x0][0x358] ;  /* 0x00006b00ff0477ac */ /* 0x000ea40008000a00 */
[----:B--2---:R2:W5:Y:S01]  /*0210*/  LDG.E R38, desc[UR4][R38.64] ;  /* 0x0000000426267981 */ /* 0x004562000c1e1900 */
[----:B------:R-:W-:Y:S05]  /*0220*/  BRA `(.L_x_2) ;  /* 0x0000000000087947 */ /* 0x000fea0003800000 */
.L_x_3:
[----:B------:R-:W2:Y:S02]  /*0230*/  LDCU UR4, c[0x0][0x8a0] ;  /* 0x00011400ff0477ac */ /* 0x000ea40008000800 */
[----:B--2---:R-:W-:Y:S02]  /*0240*/  MOV R38, UR4 ;  /* 0x0000000400267c02 */ /* 0x004fe40008000f00 */
.L_x_2:
[----:B------:R-:W-:Y:S01]  /*0250*/  IMAD.U32 R0, RZ, RZ, UR17 ;  /* 0x00000011ff007e24 */ /* 0x000fe2000f8e00ff */
[----:B------:R-:W-:Y:S04]  /*0260*/  BSSY.RECONVERGENT B0, `(.L_x_4) ;  /* 0x000000c000007945 */ /* 0x000fe80003800200 */
[C---:B------:R-:W-:Y:S02]  /*0270*/  ISETP.NE.OR P2, PT, R0.reuse, 0x1, !P3 ;  /* 0x000000010000780c */ /* 0x040fe40005f45670 */
[----:B------:R-:W-:-:S11]  /*0280*/  ISETP.NE.OR P1, PT, R0, 0x3, !P3 ;  /* 0x000000030000780c */ /* 0x000fd60005f25670 */
[----:B------:R-:W-:Y:S05]  /*0290*/  @P2 BRA `(.L_x_5) ;  /* 0x0000000000202947 */ /* 0x000fea0003800000 */
[----:B------:R-:W3:Y:S02]  /*02a0*/  LDCU.64 UR4, c[0x0][0x348] ;  /* 0x00006900ff0477ac */ /* 0x000ee40008000a00 */
[----:B---3--:R-:W-:Y:S02]  /*02b0*/  UIADD3 UR6, UP1, UPT, UR4, 0x80, URZ ;  /* 0x0000008004067890 */ /* 0x008fe4000ff3e0ff */
[----:B------:R-:W-:Y:S02]  /*02c0*/  UIADD3 UR4, UP0, UPT, UR4, 0x180, URZ ;  /* 0x0000018004047890 */ /* 0x000fe4000ff1e0ff */
[----:B------:R-:W-:Y:S02]  /*02d0*/  UIADD3.X UR7, UPT, UPT, URZ, UR5, URZ, UP1, !UPT ;  /* 0x00000005ff077290 */ /* 0x000fe40008ffe4ff */
[----:B------:R-:W-:-:S07]  /*02e0*/  UIADD3.X UR5, UPT, UPT, URZ, UR5, URZ, UP0, !UPT ;  /* 0x00000005ff057290 */ /* 0x000fce00087fe4ff */
[----:B------:R3:W-:Y:S02]  /*02f0*/  UTMACCTL.PF [UR6] ;  /* 0x00000000060079b9 */ /* 0x0007e40008040000 */
[----:B------:R3:W-:Y:S02]  /*0300*/  UTMACCTL.PF [UR4] ;  /* 0x00000000040079b9 */ /* 0x0007e40008040000 */
[----:B---3--:R-:W-:Y:S01]  /*0310*/  NOP ;  /* 0x0000000000007918 */ /* 0x008fe20000000000 */
.L_x_5:
[----:B------:R-:W-:Y:S05]  /*0320*/  BSYNC.RECONVERGENT B0 ;  /* 0x0000000000007941 */ /* 0x000fea0003800200 */
.L_x_4:
[----:B------:R-:W-:Y:S04]  /*0330*/  BSSY.RECONVERGENT B0, `(.L_x_6) ;  /* 0x000000a000007945 */ /* 0x000fe80003800200 */
        /* <DEDUP_REMOVED lines=9> */
.L_x_7:
[----:B------:R-:W-:Y:S05]  /*03d0*/  BSYNC.RECONVERGENT B0 ;  /* 0x0000000000007941 */ /* 0x000fea0003800200 */
.L_x_6:
[----:B------:R-:W3:Y:S01]  /*03e0*/  LDCU.64 UR4, c[0x0][0x888] ;  /* 0x00011100ff0477ac */ /* 0x000ee20008000a00 */
[----:B------:R-:W-:Y:S01]  /*03f0*/  ISETP.NE.AND.EX P0, PT, RZ, UR9, PT, P0 ;  /* 0x00000009ff007c0c */ /* 0x000fe2000bf05300 */
[----:B------:R-:W-:Y:S01]  /*0400*/  UPLOP3.LUT UP5, UPT, UPT, UPT, UPT, 0x80, 0x8 ;  /* 0x000000000008789c */ /* 0x000fe20003faf070 */
[----:B---3--:R-:W-:-:S04]  /*0410*/  ISETP.NE.U32.AND P1, PT, RZ, UR4, PT ;  /* 0x00000004ff007c0c */ /* 0x008fc8000bf25070 */
[----:B------:R-:W-:-:S13]  /*0420*/  ISETP.NE.AND.EX P1, PT, RZ, UR5, PT, P1 ;  /* 0x00000005ff007c0c */ /* 0x000fda000bf25310 */
[----:B------:R-:W-:Y:S05]  /*0430*/  @P1 BRA P0, `(.L_x_8) ;  /* 0x0000000000281947 */ /* 0x000fea0000000000 */
[----:B------:R-:W-:Y:S01]  /*0440*/  UISETP.NE.U32.AND UP0, UPT, UR8, URZ, UPT ;  /* 0x000000ff0800728c */ /* 0x000fe2000bf05070 */
[----:B-----5:R-:W-:Y:S01]  /*0450*/  FSETP.NEU.AND P0, PT, R41, RZ, PT ;  /* 0x000000ff2900720b */ /* 0x020fe20003f0d000 */
[----:B------:R-:W-:Y:S02]  /*0460*/  UISETP.NE.U32.AND UP2, UPT, UR4, URZ, UPT ;  /* 0x000000ff0400728c */ /* 0x000fe4000bf45070 */
[----:B------:R-:W-:Y:S02]  /*0470*/  UISETP.NE.AND.EX UP1, UPT, UR9, URZ, UPT, UP0 ;  /* 0x000000ff0900728c */ /* 0x000fe4000bf25300 */
[----:B------:R-:W-:-:S04]  /*0480*/  UISETP.NE.AND.EX UP0, UPT, UR5, URZ, UPT, UP2 ;  /* 0x000000ff0500728c */ /* 0x000fc8000bf05320 */
[----:B------:R-:W-:-:S04]  /*0490*/  USEL UR4, URZ, 0xffffffff, UP0 ;  /* 0xffffffffff047887 */ /* 0x000fc80008000000 */
[----:B------:R-:W-:Y:S01]  /*04a0*/  VOTEU.ANY UP0, P0 ;  /* 0x0000000000ff7886 */ /* 0x000fe20000000100 */
[----:B------:R-:W-:-:S04]  /*04b0*/  @!UP1 USEL UR4, URZ, 0xffffffff, UP0 ;  /* 0xffffffffff049887 */ /* 0x000fc80008000000 */
[----:B------:R-:W-:-:S04]  /*04c0*/  ULOP3.LUT UR4, UR4, 0x1, URZ, 0xc0, !UPT ;  /* 0x0000000104047892 */ /* 0x000fc8000f8ec0ff */
[----:B------:R-:W-:-:S11]  /*04d0*/  UISETP.NE.U32.AND UP5, UPT, UR4, 0x1, UPT ;  /* 0x000000010400788c */ /* 0x000fd6000bfa5070 */
.L_x_8:
[----:B-1----:R-:W1:Y:S01]  /*04e0*/  SHFL.IDX PT, R2, R86, RZ, 0x1f ;  /* 0x00001fff56027589 */ /* 0x002e6200000e0000 */
[----:B------:R-:W-:-:S04]  /*04f0*/  UISETP.NE.AND UP0, UPT, UR17, 0x2, UPT ;  /* 0x000000021100788c */ /* 0x000fc8000bf05270 */
[----:B------:R-:W-:Y:S01]  /*0500*/  USEL UR48, URZ, 0x1, UP0 ;  /* 0x00000001ff307887 */ /* 0x000fe20008000000 */
[----:B-1----:R-:W-:-:S13]  /*0510*/  ISETP.NE.AND P0, PT, R2, RZ, PT ;  /* 0x000000ff0200720c */ /* 0x002fda0003f05270 */
[----:B------:R-:W-:Y:S05]  /*0520*/  @P0 BRA `(.L_x_9) ;  /* 0x00000000008c0947 */ /* 0x000fea0003800000 */
[----:B------:R-:W-:Y:S01]  /*0530*/  ELECT P0, URZ, PT ;  /* 0x0000000000ff782f */ /* 0x000fe20003800000 */
[----:B------:R-:W-:-:S12]  /*0540*/  BSSY.RECONVERGENT B0, `(.L_x_9) ;  /* 0x0000021000007945 */ /* 0x000fd80003800200 */
[----:B------:R-:W-:Y:S05]  /*0550*/  @!P0 BRA `(.L_x_10) ;  /* 0x00000000007c8947 */ /* 0x000fea0003800000 */
[----:B------:R-:W1:Y:S01]  /*0560*/  S2UR UR4, SR_CgaCtaId ;  /* 0x00000000000479c3 */ /* 0x000e620000008800 */
[----:B------:R-:W-:Y:S01]  /*0570*/  UMOV UR5, 0x400 ;  /* 0x0000040000057882 */ /* 0x000fe20000000000 */
[----:B------:R-:W-:Y:S01]  /*0580*/  UMOV UR8, 0x1 ;  /* 0x0000000100087882 */ /* 0x000fe20000000000 */
[----:B------:R-:W-:Y:S01]  /*0590*/  UMOV UR6, 0x5 ;  /* 0x0000000500067882 */ /* 0x000fe20000000000 */
[----:B------:R-:W-:-:S04]  /*05a0*/  UIADD3 UR8, UPT, UPT, -UR8, 0x100000, URZ ;  /* 0x0010000008087890 */ /* 0x000fc8000fffe1ff */
[----:B------:R-:W-:Y:S02]  /*05b0*/  USHF.L.U32 UR9, UR8, 0xb, URZ ;  /* 0x0000000b08097899 */ /* 0x000fe400080006ff */
[----:B------:R-:W-:Y:S02]  /*05c0*/  USHF.L.U32 UR8, UR8, 0x1, URZ ;  /* 0x0000000108087899 */ /* 0x000fe400080006ff */
[----:B------:R-:W-:-:S04]  /*05d0*/  UIADD3 UR6, UPT, UPT, -UR6, 0x100000, URZ ;  /* 0x0010000006067890 */ /* 0x000fc8000fffe1ff */
[----:B------:R-:W-:Y:S02]  /*05e0*/  USHF.L.U32 UR7, UR6, 0xb, URZ ;  /* 0x0000000b06077899 */ /* 0x000fe400080006ff */
[----:B------:R-:W-:Y:S02]  /*05f0*/  USHF.L.U32 UR6, UR6, 0x1, URZ ;  /* 0x0000000106067899 */ /* 0x000fe400080006ff */
[----:B-1----:R-:W-:Y:S01]  /*0600*/  ULEA UR4, UR4, UR5, 0x18 ;  /* 0x0000000504047291 */ /* 0x002fe2000f8ec0ff */
[----:B------:R-:W1:Y:S11]  /*0610*/  FENCE.VIEW.ASYNC.S ;  /* 0x00000000000073c6 */ /* 0x000e760000000000 */
[----:B-1----:R1:W3:Y:S01]  /*0620*/  SYNCS.EXCH.64 URZ, [UR4], UR8 ;  /* 0x0000000804ff75b2 */ /* 0x0022e20008000100 */
[----:B------:R1:W4:Y:S01]  /*0630*/  SYNCS.EXCH.64 URZ, [UR4+0x48], UR6 ;  /* 0x0000480604ff75b2 */ /* 0x0003220008000100 */
[----:B------:R1:W1:Y:S01]  /*0640*/  SYNCS.EXCH.64 URZ, [UR4+0x8], UR8 ;  /* 0x0000080804ff75b2 */ /* 0x0002620008000100 */
        /* <DEDUP_REMOVED lines=15> */
[----:B------:R-:W-:Y:S01]  /*0740*/  NOP ;  /* 0x0000000000007918 */ /* 0x000fe20000000000 */
.L_x_10:
[----:B-1----:R-:W-:Y:S05]  /*0750*/  BSYNC.RECONVERGENT B0 ;  /* 0x0000000000007941 */ /* 0x002fea0003800200 */
.L_x_9:
[----:B------:R-:W1:Y:S01]  /*0760*/  SHFL.IDX PT, R2, R86, RZ, 0x1f ;  /* 0x00001fff56027589 */ /* 0x000e6200000e0000 */
[----:B------:R-:W-:Y:S01]  /*0770*/  NOP ;  /* 0x0000000000007918 */ /* 0x000fe20000000000 */
[----:B-1----:R-:W-:-:S13]  /*0780*/  ISETP.NE.AND P0, PT, R2, 0x1, PT ;  /* 0x000000010200780c */ /* 0x002fda0003f05270 */
[----:B------:R-:W-:Y:S05]  /*0790*/  @P0 BRA `(.L_x_11) ;  /* 0x0000000000580947 */ /* 0x000fea0003800000 */
        /* <DEDUP_REMOVED lines=9> */
[----:B------:R-:W-:Y:S01]  /*0830*/  USHF.L.U32 UR6, UR6, 0x1, URZ ;  /* 0x0000000106067899 */ /* 0x000fe200080006ff */
[----:B------:R-:W-:Y:S01]  /*0840*/  ELECT P0, URZ, PT ;  /* 0x0000000000ff782f */ /* 0x000fe20003800000 */
[----:B-1----:R-:W-:Y:S01]  /*0850*/  ULEA UR4, UR4, UR5, 0x18 ;  /* 0x0000000504047291 */ /* 0x002fe2000f8ec0ff */
[----:B------:R-:W1:Y:S11]  /*0860*/  FENCE.VIEW.ASYNC.S ;  /* 0x00000000000073c6 */ /* 0x000e760000000000 */
[----:B-1----:R1:W1:Y:S01]  /*0870*/  SYNCS.EXCH.64 URZ, [UR4+0x90], UR8 ;  /* 0x0000900804ff75b2 */ /* 0x0022620008000100 */
        /* <DEDUP_REMOVED lines=8> */
.L_x_11:
[----:B------:R-:W2:Y:S01]  /*0900*/  SHFL.IDX PT, R2, R86, RZ, 0x1f ;  /* 0x00001fff56027589 */ /* 0x000ea200000e0000 */
[----:B------:R-:W-:Y:S01]  /*0910*/  NOP ;  /* 0x0000000000007918 */ /* 0x000fe20000000000 */
[----:B--2---:R-:W-:-:S13]  /*0920*/  ISETP.NE.AND P0, PT, R2, 0x3, PT ;  /* 0x000000030200780c */ /* 0x004fda0003f05270 */
[----:B------:R-:W-:Y:S05]  /*0930*/  @P0 BRA `(.L_x_12) ;  /* 0x0000000000300947 */ /* 0x000fea0003800000 */
[----:B-1----:R-:W1:Y:S01]  /*0940*/  S2UR UR4, SR_CgaCtaId ;  /* 0x00000000000479c3 */ /* 0x002e620000008800 */
[----:B------:R-:W-:Y:S01]  /*0950*/  UMOV UR6, 0x400 ;  /* 0x0000040000067882 */ /* 0x000fe20000000000 */
[----:B------:R-:W-:Y:S01]  /*0960*/  UMOV UR5, 0x20 ;  /* 0x0000002000057882 */ /* 0x000fe20000000000 */
[----:B------:R-:W-:Y:S01]  /*0970*/  ELECT P0, URZ, PT ;  /* 0x0000000000ff782f */ /* 0x000fe20003800000 */
[----:B-1----:R-:W-:Y:S02]  /*0980*/  ULEA UR6, UR4, UR6, 0x18 ;  /* 0x0000000604067291 */ /* 0x002fe4000f8ec0ff */
[----:B------:R-:W-:-:S04]  /*0990*/  UIADD3 UR4, UPT, UPT, -UR5, 0x100000, URZ ;  /* 0x0010000005047890 */ /* 0x000fc8000fffe1ff */
[----:B------:R-:W-:Y:S02]  /*09a0*/  USHF.L.U32 UR5, UR4, 0xb, URZ ;  /* 0x0000000b04057899 */ /* 0x000fe400080006ff */
[----:B------:R-:W-:Y:S01]  /*09b0*/  USHF.L.U32 UR4, UR4, 0x1, URZ ;  /* 0x0000000104047899 */ /* 0x000fe200080006ff */
[----:B------:R-:W1:Y:S11]  /*09c0*/  FENCE.VIEW.ASYNC.S ;  /* 0x00000000000073c6 */ /* 0x000e760000000000 */
[----:B-1----:R2:W1:Y:S01]  /*09d0*/  SYNCS.EXCH.64 URZ, [UR6+0xd0], UR4 ;  /* 0x0000d00406ff75b2 */ /* 0x0024620008000100 */
[----:B------:R2:W1:Y:S02]  /*09e0*/  SYNCS.EXCH.64 URZ, [UR6+0xd8], UR4 ;  /* 0x0000d80406ff75b2 */ /* 0x0004640008000100 */
[----:B--2---:R-:W-:Y:S01]  /*09f0*/  NOP ;  /* 0x0000000000007918 */ /* 0x004fe20000000000 */
.L_x_12:
[----:B------:R-:W2:Y:S01]  /*0a00*/  SHFL.IDX PT, R2, R86, RZ, 0x1f ;  /* 0x00001fff56027589 */ /* 0x000ea200000e0000 */
[----:B------:R-:W-:Y:S01]  /*0a10*/  NOP ;  /* 0x0000000000007918 */ /* 0x000fe20000000000 */
[----:B--2---:R-:W-:-:S13]  /*0a20*/  ISETP.NE.AND P0, PT, R2, 0x4, PT ;  /* 0x000000040200780c */ /* 0x004fda0003f05270 */
[----:B------:R-:W-:Y:S05]  /*0a30*/  @P0 BRA `(.L_x_13) ;  /* 0x00000000004c0947 */ /* 0x000fea0003800000 */
[----:B-1----:R-:W1:Y:S01]  /*0a40*/  S2UR UR6, SR_CgaCtaId ;  /* 0x00000000000679c3 */ /* 0x002e620000008800 */
[----:B------:R-:W-:Y:S01]  /*0a50*/  UMOV UR4, 0x720 ;  /* 0x0000072000047882 */ /* 0x000fe20000000000 */
[----:B------:R-:W-:Y:S01]  /*0a60*/  UMOV UR5, 0x400 ;  /* 0x0000040000057882 */ /* 0x000fe20000000000 */
[----:B------:R-:W-:Y:S01]  /*0a70*/  USEL UR4, UR4, 0x620, UP5 ;  /* 0x0000062004047887 */ /* 0x000fe2000a800000 */
[----:B------:R-:W-:Y:S01]  /*0a80*/  UMOV UR8, 0x1 ;  /* 0x0000000100087882 */ /* 0x000fe20000000000 */
[----:B------:R-:W-:Y:S01]  /*0a90*/  ELECT P0, URZ, PT ;  /* 0x0000000000ff782f */ /* 0x000fe20003800000 */
[----:B------:R-:W-:-:S04]  /*0aa0*/  UIADD3 UR8, UPT, UPT, -UR8, 0x100000, URZ ;  /* 0x0010000008087890 */ /* 0x000fc8000fffe1ff */
[----:B------:R-:W-:Y:S02]  /*0ab0*/  USHF.L.U32 UR9, UR8, 0xb, URZ ;  /* 0x0000000b08097899 */ /* 0x000fe400080006ff */
[----:B------:R-:W-:Y:S02]  /*0ac0*/  USHF.L.U32 UR8, UR8, 0x1, URZ ;  /* 0x0000000108087899 */ /* 0x000fe400080006ff */
[----:B-1----:R-:W-:Y:S02]  /*0ad0*/  ULEA UR6, UR6, UR5, 0x18 ;  /* 0x0000000506067291 */ /* 0x002fe4000f8ec0ff */
[----:B------:R-:W-:-:S04]  /*0ae0*/  UIADD3 UR4, UPT, UPT, -UR4, 0x100000, URZ ;  /* 0x0010000004047890 */ /* 0x000fc8000fffe1ff */
[----:B------:R-:W-:Y:S02]  /*0af0*/  USHF.L.U32 UR5, UR4, 0xb, URZ ;  /* 0x0000000b04057899 */ /* 0x000fe400080006ff */
[----:B------:R-:W-:Y:S01]  /*0b00*/  USHF.L.U32 UR4, UR4, 0x1, URZ ;  /* 0x0000000104047899 */ /* 0x000fe200080006ff */
[----:B------:R-:W1:Y:S03]  /*0b10*/  FENCE.VIEW.ASYNC.S ;  /* 0x00000000000073c6 */ /* 0x000e660000000000 */
[----:B-1----:R2:W1:Y:S08]  /*0b20*/  SYNCS.EXCH.64 URZ, [UR6+0xe0], UR8 ;  /* 0x0000e00806ff75b2 */ /* 0x0024700008000100 */
[----:B------:R2:W1:Y:S01]  /*0b30*/  SYNCS.EXCH.64 URZ, [UR6+0xf0], UR4 ;  /* 0x0000f00406ff75b2 */ /* 0x0004620008000100 */
[----:B------:R2:W1:Y:S01]  /*0b40*/  SYNCS.EXCH.64 URZ, [UR6+0xe8], UR8 ;  /* 0x0000e80806ff75b2 */ /* 0x0004620008000100 */
[----:B------:R2:W1:Y:S02]  /*0b50*/  SYNCS.EXCH.64 URZ, [UR6+0xf8], UR4 ;  /* 0x0000f80406ff75b2 */ /* 0x0004640008000100 */
[----:B--2---:R-:W-:Y:S01]  /*0b60*/  NOP ;  /* 0x0000000000007918 */ /* 0x004fe20000000000 */
.L_x_13:
[----:B------:R-:W2:Y:S01]  /*0b70*/  SHFL.IDX PT, R2, R86, RZ, 0x1f ;  /* 0x00001fff56027589 */ /* 0x000ea200000e0000 */
[----:B------:R-:W-:Y:S01]  /*0b80*/  NOP ;  /* 0x0000000000007918 */ /* 0x000fe20000000000 */
[----:B--2---:R-:W-:-:S13]  /*0b90*/  ISETP.NE.AND P0, PT, R2, 0x5, PT ;  /* 0x000000050200780c */ /* 0x004fda0003f05270 */
[----:B------:R-:W-:Y:S05]  /*0ba0*/  @P0 BRA `(.L_x_14) ;  /* 0x0000000000580947 */ /* 0x000fea0003800000 */
[----:B-1----:R-:W1:Y:S01]  /*0bb0*/  S2UR UR4, SR_CgaCtaId ;  /* 0x00000000000479c3 */ /* 0x002e620000008800 */
        /* <DEDUP_REMOVED lines=19> */
[----:B------:R2:W1:Y:S02]  /*0cf0*/  SYNCS.EXCH.64 URZ, [UR4+0x138], UR6 ;  /* 0x0001380604ff75b2 */ /* 0x0004640008000100 */
[----:B--2---:R-:W-:Y:S01]  /*0d00*/  NOP ;  /* 0x0000000000007918 */ /* 0x004fe20000000000 */
.L_x_14:
[----:B------:R-:W2:Y:S01]  /*0d10*/  SHFL.IDX PT, R2, R86, RZ, 0x1f ;  /* 0x00001fff56027589 */ /* 0x000ea200000e0000 */
[----:B------:R-:W-:Y:S01]  /*0d20*/  NOP ;  /* 0x0000000000007918 */ /* 0x000fe20000000000 */
[----:B--2---:R-:W-:-:S13]  /*0d30*/  ISETP.NE.AND P0, PT, R2, 0x3, PT ;  /* 0x000000030200780c */ /* 0x004fda0003f05270 */
[----:B------:R-:W-:Y:S05]  /*0d40*/  @P0 BRA `(.L_x_15) ;  /* 0x0000000000380947 */ /* 0x000fea0003800000 */
[----:B------:R-:W2:Y:S01]  /*0d50*/  S2UR UR5, SR_CgaCtaId ;  /* 0x00000000000579c3 */ /* 0x000ea20000008800 */
[----:B-1----:R-:W-:Y:S01]  /*0d60*/  UMOV UR4, 0x400 ;  /* 0x0000040000047882 */ /* 0x002fe20000000000 */
[----:B------:R-:W-:Y:S01]  /*0d70*/  UMOV UR6, 0x20 ;  /* 0x0000002000067882 */ /* 0x000fe20000000000 */
[----:B------:R-:W-:Y:S01]  /*0d80*/  ELECT P0, URZ, PT ;  /* 0x0000000000ff782f */ /* 0x000fe20003800000 */
[----:B------:R-:W-:-:S04]  /*0d90*/  UIADD3 UR6, UPT, UPT, -UR6, 0x100000, URZ ;  /* 0x0010000006067890 */ /* 0x000fc8000fffe1ff */
[----:B------:R-:W-:Y:S02]  /*0da0*/  USHF.L.U32 UR7, UR6, 0xb, URZ ;  /* 0x0000000b06077899 */ /* 0x000fe400080006ff */
[----:B------:R-:W-:Y:S02]  /*0db0*/  USHF.L.U32 UR6, UR6, 0x1, URZ ;  /* 0x0000000106067899 */ /* 0x000fe400080006ff */
[----:B--2---:R-:W-:Y:S01]  /*0dc0*/  ULEA UR4, UR5, UR4, 0x18 ;  /* 0x0000000405047291 */ /* 0x004fe2000f8ec0ff */
[----:B------:R-:W1:Y:S11]  /*0dd0*/  FENCE.VIEW.ASYNC.S ;  /* 0x00000000000073c6 */ /* 0x000e760000000000 */
[----:B-1----:R2:W1:Y:S01]  /*0de0*/  SYNCS.EXCH.64 URZ, [UR4+0x140], UR6 ;  /* 0x0001400604ff75b2 */ /* 0x0024620008000100 */
[----:B------:R2:W1:Y:S01]  /*0df0*/  SYNCS.EXCH.64 URZ, [UR4+0x150], UR6 ;  /* 0x0001500604ff75b2 */ /* 0x0004620008000100 */
[----:B------:R2:W1:Y:S01]  /*0e00*/  SYNCS.EXCH.64 URZ, [UR4+0x148], UR6 ;  /* 0x0001480604ff75b2 */ /* 0x0004620008000100 */
[----:B------:R2:W1:Y:S02]  /*0e10*/  SYNCS.EXCH.64 URZ, [UR4+0x158], UR6 ;  /* 0x0001580604ff75b2 */ /* 0x0004640008000100 */
[----:B--2---:R-:W-:Y:S01]  /*0e20*/  NOP ;  /* 0x0000000000007918 */ /* 0x004fe20000000000 */
.L_x_15:
[----:B------:R-:W2:Y:S01]  /*0e30*/  LDCU UR33, c[0x0][0x36c] ;  /* 0x00006d80ff2177ac */ /* 0x000ea20008000800 */
[----:B------:R-:W-:Y:S01]  /*0e40*/  ISETP.NE.OR P3, PT, R0, 0x2, !P3 ;  /* 0x000000020000780c */ /* 0x000fe20005f65670 */
[----:B------:R-:W-:Y:S01]  /*0e50*/  NOP ;  /* 0x0000000000007918 */ /* 0x000fe20000000000 */
[----:B------:R-:W-:Y:S01]  /*0e60*/  LOP3.LUT R0, R97, 0x1f, RZ, 0xc0, !PT ;  /* 0x0000001f61007812 */ /* 0x000fe200078ec0ff */
[----:B------:R-:W-:Y:S02]  /*0e70*/  UISETP.NE.AND UP6, UPT, UR17, URZ, UPT ;  /* 0x000000ff1100728c */ /* 0x000fe4000bfc5270 */
[----:B--2---:R-:W-:-:S09]  /*0e80*/  UISETP.EQ.U32.AND UP0, UPT, UR33, 0x1, UPT ;  /* 0x000000012100788c */ /* 0x004fd2000bf02070 */
[----:B------:R-:W-:Y:S05]  /*0e90*/  BRA.U !UP0, `(.L_x_16) ;  /* 0x0000000108087547 */ /* 0x000fea000b800000 */
[----:B-1-34-:R-:W-:Y:S01]  /*0ea0*/  UCGABAR_ARV ;  /* 0x00000000000079c7 */ /* 0x01afe20008000000 */
[----:B------:R-:W-:Y:S05]  /*0eb0*/  BRA `(.L_x_17) ;  /* 0x0000000000047947 */ /* 0x000fea0003800000 */
.L_x_16:
[----:B-1-34-:R-:W-:Y:S01]  /*0ec0*/  NOP ;  /* 0x0000000000007918 */ /* 0x01afe20000000000 */
.L_x_17:
[----:B------:R-:W1:Y:S01]  /*0ed0*/  S2UR UR16, SR_CTAID.X ;  /* 0x00000000001079c3 */ /* 0x000e620000002500 */
[----:B------:R-:W-:-:S05]  /*0ee0*/  CS2R.32 R88, SR_CgaSize ;  /* 0x0000000000587805 */ /* 0x000fca0000008a00 */
[----:B------:R-:W-:-:S05]  /*0ef0*/  IMAD R88, R88, -0xa0, RZ ;  /* 0xffffff6058587824 */ /* 0x000fca00078e02ff */
[----:B------:R-:W-:-:S14]  /*0f00*/  R2UR UR5, R88 ;  /* 0x00000000580572ca */ /* 0x000fdc00000e0000 */
[----:B------:R-:W2:Y:S01]  /*0f10*/  LDCU UR5, c[0x0][UR5+0x2b0] ;  /* 0x00005600050577ac */ /* 0x000ea20008000800 */
[----:B------:R-:W-:-:S05]  /*0f20*/  CS2R.32 R88, SR_CgaSize ;  /* 0x0000000000587805 */ /* 0x000fca0000008a00 */
[----:B------:R-:W-:-:S05]  /*0f30*/  IMAD R88, R88, -0xa0, RZ ;  /* 0xffffff6058587824 */ /* 0x000fca00078e02ff */
[----:B------:R-:W-:-:S14]  /*0f40*/  R2UR UR4, R88 ;  /* 0x00000000580472ca */ /* 0x000fdc00000e0000 */
[----:B------:R-:W3:Y:S01]  /*0f50*/  LDCU UR4, c[0x0][UR4+0x2b4] ;  /* 0x00005680040477ac */ /* 0x000ee20008000800 */
[----:B------:R-:W4:Y:S01]  /*0f60*/  S2UR UR20, SR_CTAID.Y ;  /* 0x00000000001479c3 */ /* 0x000f220000002600 */
[----:B------:R-:W-:-:S05]  /*0f70*/  CS2R.32 R88, SR_CgaSize ;  /* 0x0000000000587805 */ /* 0x000fca0000008a00 */
[----:B------:R-:W-:-:S05]  /*0f80*/  IMAD R88, R88, -0xa0, RZ ;  /* 0xffffff6058587824 */ /* 0x000fca00078e02ff */
[----:B------:R-:W-:-:S14]  /*0f90*/  R2UR UR7, R88 ;  /* 0x00000000580772ca */ /* 0x000fdc00000e0000 */
[----:B------:R-:W3:Y:S01]  /*0fa0*/  LDCU UR7, c[0x0][UR7+0x2a0] ;  /* 0x00005400070777ac */ /* 0x000ee20008000800 */
[----:B------:R-:W-:-:S05]  /*0fb0*/  CS2R.32 R88, SR_CgaSize ;  /* 0x0000000000587805 */ /* 0x000fca0000008a00 */
[----:B------:R-:W-:-:S05]  /*0fc0*/  IMAD R88, R88, -0xa0, RZ ;  /* 0xffffff6058587824 */ /* 0x000fca00078e02ff */
[----:B------:R-:W-:-:S14]  /*0fd0*/  R2UR UR8, R88 ;  /* 0x00000000580872ca */ /* 0x000fdc00000e0000 */
[----:B------:R-:W3:Y:S01]  /*0fe0*/  LDCU UR8, c[0x0][UR8+0x2a4] ;  /* 0x00005480080877ac */ /* 0x000ee20008000800 */
[----:B------:R-:W3:Y:S01]  /*0ff0*/  S2UR UR6, SR_CgaCtaId ;  /* 0x00000000000679c3 */ /* 0x000ee20000008800 */
[----:B------:R-:W3:Y:S01]  /*1000*/  LDCU UR21, c[0x0][0xb24] ;  /* 0x00016480ff1577ac */ /* 0x000ee20008000800 */
[----:B------:R-:W3:Y:S01]  /*1010*/  LDCU UR42, c[0x0][0xb24] ;  /* 0x00016480ff2a77ac */ /* 0x000ee20008000800 */
[----:B-1----:R-:W-:Y:S01]  /*1020*/  I2FP.F32.U32 R3, UR16 ;  /* 0x0000001000037c45 */ /* 0x002fe20008201000 */
[----:B------:R-:W1:Y:S04]  /*1030*/  LDCU UR29, c[0x0][0xb30] ;  /* 0x00016600ff1d77ac */ /* 0x000e680008000800 */
[----:B--2---:R-:W-:Y:S01]  /*1040*/  FMUL R3, R3, UR5 ;  /* 0x0000000503037c20 */ /* 0x004fe20008400000 */
[----:B------:R-:W-:Y:S01]  /*1050*/  UMOV UR14, 0x55 ;  /* 0x00000055000e7882 */ /* 0x000fe20000000000 */
[----:B------:R-:W-:Y:S01]  /*1060*/  UMOV UR15, 0x3 ;  /* 0x00000003000f7882 */ /* 0x000fe20000000000 */
[----:B----4-:R-:W-:-:S03]  /*1070*/  I2FP.F32.U32 R2, UR20 ;  /* 0x0000001400027c45 */ /* 0x010fc60008201000 */
[----:B------:R-:W2:Y:S02]  /*1080*/  F2I.U32.TRUNC.NTZ R3, R3 ;  /* 0x0000000300037305 */ /* 0x000ea4000020f000 */
[----:B---3--:R-:W-:Y:S01]  /*1090*/  FMUL R2, R2, UR4 ;  /* 0x0000000402027c20 */ /* 0x008fe20008400000 */
[----:B------:R-:W-:Y:S02]  /*10a0*/  ULOP3.LUT UR50, UR6, 0x1, URZ, 0xc0, !UPT ;  /* 0x0000000106327892 */ /* 0x000fe4000f8ec0ff */
[----:B------:R-:W-:-:S03]  /*10b0*/  USHF.R.U32.HI UR32, URZ, 0x1, UR6 ;  /* 0x00000001ff207899 */ /* 0x000fc60008011606 */
[----:B------:R-:W3:Y:S01]  /*10c0*/  F2I.U32.TRUNC.NTZ R2, R2 ;  /* 0x0000000200027305 */ /* 0x000ee2000020f000 */
[----:B------:R-:W-:Y:S02]  /*10d0*/  USHF.L.U32 UR31, UR6, 0x8, URZ ;  /* 0x00000008061f7899 */ /* 0x000fe400080006ff */
[----:B------:R-:W-:Y:S02]  /*10e0*/  USHF.L.U32 UR30, UR6, 0xc, URZ ;  /* 0x0000000c061e7899 */ /* 0x000fe400080006ff */
[----:B------:R-:W-:Y:S01]  /*10f0*/  ULOP3.LUT UR5, UR6, 0x6, URZ, 0xc0, !UPT ;  /* 0x0000000606057892 */ /* 0x000fe2000f8ec0ff */
[----:B--2---:R-:W-:Y:S01]  /*1100*/  R2UR UR4, R3 ;  /* 0x00000000030472ca */ /* 0x004fe200000e0000 */
[----:B------:R-:W-:Y:S02]  /*1110*/  UISETP.GT.U32.AND UP1, UPT, UR50, 0xffff, UPT ;  /* 0x0000ffff3200788c */ /* 0x000fe4000bf24070 */
[----:B------:R-:W-:Y:S02]  /*1120*/  UISETP.GT.U32.AND UP0, UPT, UR5, 0xffff, UPT ;  /* 0x0000ffff0500788c */ /* 0x000fe4000bf04070 */
[----:B------:R-:W-:-:S02]  /*1130*/  USEL UR27, UR50, 0xffff, !UP1 ;  /* 0x0000ffff321b7887 */ /* 0x000fc4000c800000 */
[----:B------:R-:W-:Y:S01]  /*1140*/  USEL UR26, UR5, 0xffff, !UP0 ;  /* 0x0000ffff051a7887 */ /* 0x000fe2000c000000 */
[----:B---3--:R-:W-:Y:S02]  /*1150*/  R2UR UR6, R2 ;  /* 0x00000000020672ca */ /* 0x008fe400000e0000 */
[----:B------:R-:W-:-:S03]  /*1160*/  PRMT R2, RZ, 0x7610, R2 ;  /* 0x00007610ff027816 */ /* 0x000fc60000000002 */
[----:B------:R-:W-:-:S04]  /*1170*/  UIADD3 UR5, UPT, UPT, -UR4, URZ, URZ ;  /* 0x000000ff04057290 */ /* 0x000fc8000fffe1ff */
[----:B------:R-:W-:-:S04]  /*1180*/  UIMAD UR5, UR7, UR5, UR16 ;  /* 0x00000005070572a4 */ /* 0x000fc8000f8e0210 */
[----:B------:R-:W-:Y:S02]  /*1190*/  UIADD3 UR4, UPT, UPT, -UR6, URZ, URZ ;  /* 0x000000ff06047290 */ /* 0x000fe4000fffe1ff */
[----:B------:R-:W-:Y:S02]  /*11a0*/  IMAD.U32 R88, RZ, RZ, UR5 ;  /* 0x00000005ff587e24 */ /* 0x000fe4000f8e00ff */
[----:B------:R-:W-:-:S06]  /*11b0*/  UIMAD UR4, UR8, UR4, UR20 ;  /* 0x00000004080472a4 */ /* 0x000fcc000f8e0214 */
[----:B------:R-:W-:Y:S01]  /*11c0*/  IMAD.U32 R87, RZ, RZ, UR4 ;  /* 0x00000004ff577e24 */ /* 0x000fe2000f8e00ff */
[----:B-1----:R-:W-:Y:S06]  /*11d0*/  BRA.U UP6, `(.L_x_18) ;  /* 0x0000000106747547 */ /* 0x002fec000b800000 */
[----:B------:R-:W-:Y:S02]  /*11e0*/  R2UR UR4, R87 ;  /* 0x00000000570472ca */ /* 0x000fe400000e0000 */
[----:B------:R-:W-:-:S11]  /*11f0*/  R2UR UR7, R88 ;  /* 0x00000000580772ca */ /* 0x000fd600000e0000 */
[----:B------:R-:W-:Y:S02]  /*1200*/  UISETP.NE.AND UP2, UPT, UR4, 0x2, UPT ;  /* 0x000000020400788c */ /* 0x000fe4000bf45270 */
[----:B------:R-:W-:Y:S02]  /*1210*/  UISETP.NE.AND UP4, UPT, UR4, URZ, UPT ;  /* 0x000000ff0400728c */ /* 0x000fe4000bf85270 */
[----:B------:R-:W-:Y:S02]  /*1220*/  UISETP.NE.AND UP0, UPT, UR4, 0x1, UPT ;  /* 0x000000010400788c */ /* 0x000fe4000bf05270 */
[----:B------:R-:W-:Y:S02]  /*1230*/  UISETP.NE.AND UP1, UPT, UR4, 0x3, UPT ;  /* 0x000000030400788c */ /* 0x000fe4000bf25270 */
[----:B------:R-:W-:Y:S02]  /*1240*/  USEL UR4, URZ, 0x10, UP2 ;  /* 0x00000010ff047887 */ /* 0x000fe40009000000 */
[----:B------:R-:W-:-:S02]  /*1250*/  USEL UR12, URZ, 0x20, UP2 ;  /* 0x00000020ff0c7887 */ /* 0x000fc40009000000 */
[----:B------:R-:W-:Y:S02]  /*1260*/  UISETP.NE.AND UP3, UPT, UR7, URZ, UPT ;  /* 0x000000ff0700728c */ /* 0x000fe4000bf65270 */
[----:B------:R-:W-:Y:S02]  /*1270*/  USEL UR5, URZ, 0x4, UP0 ;  /* 0x00000004ff057887 */ /* 0x000fe40008000000 */
[----:B------:R-:W-:Y:S02]  /*1280*/  UISETP.NE.AND UP2, UPT, UR7, URZ, UP4 ;  /* 0x000000ff0700728c */ /* 0x000fe4000a745270 */
[----:B------:R-:W-:Y:S02]  /*1290*/  USEL UR11, URZ, 0x8, UP0 ;  /* 0x00000008ff0b7887 */ /* 0x000fe40008000000 */
[----:B------:R-:W-:Y:S02]  /*12a0*/  UISETP.NE.AND UP0, UPT, UR7, 0x1, UPT ;  /* 0x000000010700788c */ /* 0x000fe4000bf05270 */
[----:B------:R-:W-:-:S02]  /*12b0*/  USEL UR6, URZ, 0x2, UP4 ;  /* 0x00000002ff067887 */ /* 0x000fc4000a000000 */
[----:B------:R-:W-:Y:S02]  /*12c0*/  USEL UR7, URZ, 0x40, UP1 ;  /* 0x00000040ff077887 */ /* 0x000fe40008800000 */
[----:B------:R-:W-:Y:S02]  /*12d0*/  USEL UR10, URZ, 0x1, UP2 ;  /* 0x00000001ff0a7887 */ /* 0x000fe40009000000 */
[----:B------:R-:W-:Y:S02]  /*12e0*/  USEL UR8, UR5, 0x4, UP3 ;  /* 0x0000000405087887 */ /* 0x000fe40009800000 */
[----:B------:R-:W-:Y:S02]  /*12f0*/  USEL UR4, UR4, 0x10, UP3 ;  /* 0x0000001004047887 */ /* 0x000fe40009800000 */
[----:B------:R-:W-:Y:S02]  /*1300*/  USEL UR9, UR7, 0x40, UP3 ;  /* 0x0000004007097887 */ /* 0x000fe40009800000 */
[----:B------:R-:W-:-:S02]  /*1310*/  USEL UR5, UR6, 0x2, UP0 ;  /* 0x0000000206057887 */ /* 0x000fc40008000000 */
[----:B------:R-:W-:Y:S02]  /*1320*/  UIADD3 UR4, UPT, UPT, UR4, UR8, UR10 ;  /* 0x0000000804047290 */ /* 0x000fe4000fffe00a */
[----:B------:R-:W-:Y:S02]  /*1330*/  USEL UR13, URZ, 0x80, UP1 ;  /* 0x00000080ff0d7887 */ /* 0x000fe40008800000 */
[----:B------:R-:W-:Y:S02]  /*1340*/  USEL UR7, UR11, 0x8, UP0 ;  /* 0x000000080b077887 */ /* 0x000fe40008000000 */
[----:B------:R-:W-:Y:S02]  /*1350*/  USEL UR6, UR12, 0x20, UP0 ;  /* 0x000000200c067887 */ /* 0x000fe40008000000 */
[----:B------:R-:W-:Y:S02]  /*1360*/  UIADD3 UR4, UPT, UPT, UR5, UR9, UR4 ;  /* 0x0000000905047290 */ /* 0x000fe4000fffe004 */
[----:B------:R-:W-:-:S02]  /*1370*/  USEL UR5, UR13, 0x80, UP0 ;  /* 0x000000800d057887 */ /* 0x000fc40008000000 */
[----:B------:R-:W-:-:S04]  /*1380*/  UIADD3 UR4, UPT, UPT, UR6, UR7, UR4 ;  /* 0x0000000706047290 */ /* 0x000fc8000fffe004 */
[----:B------:R-:W-:-:S06]  /*1390*/  UIADD3 UR4, UPT, UPT, UR4, UR5, URZ ;  /* 0x0000000504047290 */ /* 0x000fcc000fffe0ff */
[----:B------:R-:W-:-:S07]  /*13a0*/  IMAD.U32 R2, RZ, RZ, UR4 ;  /* 0x00000004ff027e24 */ /* 0x000fce000f8e00ff */
.L_x_18:
[----:B------:R-:W1:Y:S01]  /*13b0*/  S2UR UR36, SR_CTAID.Z ;  /* 0x00000000002479c3 */ /* 0x000e620000002700 */
[----:B------:R-:W-:Y:S02]  /*13c0*/  UISETP.GE.AND UP0, UPT, UR21, 0x1, UPT ;  /* 0x000000011500788c */ /* 0x000fe4000bf06270 */
[----:B------:R-:W-:Y:S02]  /*13d0*/  ULOP3.LUT UR27, UR27, 0xffff, URZ, 0xc0, !UPT ;  /* 0x0000ffff1b1b7892 */ /* 0x000fe4000f8ec0ff */
[----:B------:R-:W-:Y:S02]  /*13e0*/  ULOP3.LUT UR26, UR26, 0xffff, URZ, 0xc0, !UPT ;  /* 0x0000ffff1a1a7892 */ /* 0x000fe4000f8ec0ff */
[----:B------:R-:W-:Y:S02]  /*13f0*/  UISETP.NE.AND UP3, UPT, UR17, 0x2, UPT ;  /* 0x000000021100788c */ /* 0x000fe4000bf65270 */
[----:B------:R-:W-:Y:S02]  /*1400*/  ULOP3.LUT UR31, UR31, 0x600, URZ, 0xc0, !UPT ;  /* 0x000006001f1f7892 */ /* 0x000fe4000f8ec0ff */
[----:B------:R-:W-:-:S02]  /*1410*/  ULOP3.LUT UR30, UR30, 0x1000, URZ, 0xc0, !UPT ;  /* 0x000010001e1e7892 */ /* 0x000fc4000f8ec0ff */
[----:B------:R-:W-:Y:S02]  /*1420*/  USHF.L.U32 UR27, UR14, UR27, URZ ;  /* 0x0000001b0e1b7299 */ /* 0x000fe400080006ff */
[----:B------:R-:W-:Y:S01]  /*1430*/  USHF.L.U32 UR26, UR15, UR26, URZ ;  /* 0x0000001a0f1a7299 */ /* 0x000fe200080006ff */
[----:B------:R-:W-:Y:S11]  /*1440*/  BRA.U !UP0, `(.L_x_19) ;  /* 0x0000000108d47547 */ /* 0x000ff6000b800000 */
[----:B------:R-:W2:Y:S01]  /*1450*/  LDCU.128 UR12, c[0x0][0xb10] ;  /* 0x00016200ff0c77ac */ /* 0x000ea20008000c00 */
[----:B------:R-:W3:Y:S01]  /*1460*/  LDCU UR6, c[0x0][0x370] ;  /* 0x00006e00ff0677ac */ /* 0x000ee20008000800 */
[----:B------:R-:W4:Y:S01]  /*1470*/  LDCU UR5, c[0x0][0x374] ;  /* 0x00006e80ff0577ac */ /* 0x000f220008000800 */
[----:B------:R-:W1:Y:S01]  /*1480*/  LDCU UR28, c[0x0][0xb0c] ;  /* 0x00016180ff1c77ac */ /* 0x000e620008000800 */
[----:B------:R-:W1:Y:S01]  /*1490*/  LDCU UR7, c[0x0][0xb20] ;  /* 0x00016400ff0777ac */ /* 0x000e620008000800 */
[----:B------:R-:W1:Y:S01]  /*14a0*/  LDCU.64 UR8, c[0x0][0xb28] ;  /* 0x00016500ff0877ac */ /* 0x000e620008000a00 */
[----:B--2---:R-:W-:Y:S02]  /*14b0*/  UISETP.NE.AND UP0, UPT, UR14, 0x1, UPT ;  /* 0x000000010e00788c */ /* 0x004fe4000bf05270 */
[----:B----4-:R-:W-:Y:S02]  /*14c0*/  UIMAD.WIDE.U32 UR10, UR5, UR15, URZ ;  /* 0x0000000f050a72a5 */ /* 0x010fe4000f8e00ff */
[----:B---3--:R-:W-:-:S02]  /*14d0*/  UIMAD.WIDE.U32 UR22, UR6, UR12, URZ ;  /* 0x0000000c061672a5 */ /* 0x008fc4000f8e00ff */
[----:B-1----:R-:W-:Y:S02]  /*14e0*/  UISETP.NE.AND UP1, UPT, UR28, 0x1, UPT ;  /* 0x000000011c00788c */ /* 0x002fe4000bf25270 */
[----:B------:R-:W-:Y:S01]  /*14f0*/  UISETP.NE.AND UP2, UPT, UR21, 0x1, UPT ;  /* 0x000000011500788c */ /* 0x000fe2000bf45270 */
[----:B------:R-:W-:Y:S02]  /*1500*/  UMOV UR10, UR11 ;  /* 0x0000000b000a7c82 */ /* 0x000fe40008000000 */
[----:B------:R-:W-:Y:S01]  /*1510*/  UMOV UR22, UR23 ;  /* 0x0000001700167c82 */ /* 0x000fe20008000000 */
[----:B------:R-:W-:Y:S02]  /*1520*/  @UP0 USHF.R.U32.HI UR5, URZ, UR7, UR10 ;  /* 0x00000007ff050299 */ /* 0x000fe4000801160a */
[----:B------:R-:W-:Y:S02]  /*1530*/  UIMAD.WIDE.U32 UR24, UR20, UR15, URZ ;  /* 0x0000000f141872a5 */ /* 0x000fe4000f8e00ff */
[----:B------:R-:W-:-:S02]  /*1540*/  UIMAD.WIDE.U32 UR10, UR5, UR8, URZ ;  /* 0x00000008050a72a5 */ /* 0x000fc4000f8e00ff */
[----:B------:R-:W-:Y:S02]  /*1550*/  @UP1 USHF.R.U32.HI UR6, URZ, UR13, UR22 ;  /* 0x0000000dff061299 */ /* 0x000fe40008011616 */
[----:B------:R-:W-:Y:S02]  /*1560*/  UIMAD.WIDE.U32 UR18, UR16, UR12, URZ ;  /* 0x0000000c101272a5 */ /* 0x000fe4000f8e00ff */
[----:B------:R-:W-:Y:S01]  /*1570*/  UIMAD.WIDE.U32 UR22, UR6, UR8, URZ ;  /* 0x00000008061672a5 */ /* 0x000fe2000f8e00ff */
[----:B------:R-:W-:Y:S01]  /*1580*/  UMOV UR4, UR25 ;  /* 0x0000001900047c82 */ /* 0x000fe20008000000 */
[----:B------:R-:W-:Y:S01]  /*1590*/  UMOV UR10, UR11 ;  /* 0x0000000b000a7c82 */ /* 0x000fe20008000000 */
[----:B------:R-:W-:Y:S02]  /*15a0*/  USHF.R.U32.HI UR4, URZ, UR7, UR4 ;  /* 0x00000007ff047299 */ /* 0x000fe40008011604 */
[----:B------:R-:W-:Y:S02]  /*15b0*/  @UP2 USHF.R.U32.HI UR5, URZ, UR9, UR10 ;  /* 0x00000009ff052299 */ /* 0x000fe4000801160a */
[----:B------:R-:W-:Y:S01]  /*15c0*/  UMOV UR7, UR23 ;  /* 0x0000001700077c82 */ /* 0x000fe20008000000 */
[----:B------:R-:W-:Y:S01]  /*15d0*/  UMOV UR18, UR19 ;  /* 0x0000001300127c82 */ /* 0x000fe20008000000 */
[----:B------:R-:W-:-:S02]  /*15e0*/  @UP2 USHF.R.U32.HI UR6, URZ, UR9, UR7 ;  /* 0x00000009ff062299 */ /* 0x000fc40008011607 */
[----:B------:R-:W-:Y:S02]  /*15f0*/  USHF.R.U32.HI UR13, URZ, UR13, UR18 ;  /* 0x0000000dff0d7299 */ /* 0x000fe40008011612 */
[----:B------:R-:W-:Y:S02]  /*1600*/  USEL UR4, UR20, UR4, !UP0 ;  /* 0x0000000414047287 */ /* 0x000fe4000c000000 */
[----:B------:R-:W-:Y:S02]  /*1610*/  UIMAD UR7, UR5, UR21, URZ ;  /* 0x00000015050772a4 */ /* 0x000fe4000f8e02ff */
[----:B------:R-:W-:Y:S02]  /*1620*/  USEL UR5, UR16, UR13, !UP1 ;  /* 0x0000000d10057287 */ /* 0x000fe4000c800000 */
[----:B------:R-:W-:Y:S02]  /*1630*/  UIMAD UR12, UR6, UR21, URZ ;  /* 0x00000015060c72a4 */ /* 0x000fe4000f8e02ff */
[----:B------:R-:W-:-:S02]  /*1640*/  UISETP.GE.AND UP0, UPT, UR4, UR7, UPT ;  /* 0x000000070400728c */ /* 0x000fc4000bf06270 */
[----:B------:R-:W-:Y:S02]  /*1650*/  UIMAD.WIDE.U32 UR10, UR4, UR8, URZ ;  /* 0x00000008040a72a5 */ /* 0x000fe4000f8e00ff */
[----:B------:R-:W-:Y:S02]  /*1660*/  UISETP.GE.OR UP0, UPT, UR5, UR12, UP0 ;  /* 0x0000000c0500728c */ /* 0x000fe40008706670 */
[----:B------:R-:W-:Y:S02]  /*1670*/  UIMAD.WIDE.U32 UR12, UR5, UR8, URZ ;  /* 0x00000008050c72a5 */ /* 0x000fe4000f8e00ff */
[----:B------:R-:W-:Y:S01]  /*1680*/  UIADD3 UR10, UPT, UPT, -UR4, URZ, URZ ;  /* 0x000000ff040a7290 */ /* 0x000fe2000fffe1ff */
[----:B------:R-:W-:Y:S01]  /*1690*/  UMOV UR8, UR11 ;  /* 0x0000000b00087c82 */ /* 0x000fe20008000000 */
[----:B------:R-:W-:Y:S02]  /*16a0*/  UIADD3 UR11, UPT, UPT, -UR5, URZ, URZ ;  /* 0x000000ff050b7290 */ /* 0x000fe4000fffe1ff */
[----:B------:R-:W-:-:S03]  /*16b0*/  USHF.R.U32.HI UR8, URZ, UR9, UR8 ;  /* 0x00000009ff087299 */ /* 0x000fc60008011608 */
[----:B------:R-:W-:Y:S01]  /*16c0*/  @!UP0 UMOV UR7, UR13 ;  /* 0x0000000d00078c82 */ /* 0x000fe20008000000 */
[----:B------:R-:W-:Y:S02]  /*16d0*/  UIMAD UR20, UR14, UR10, UR20 ;  /* 0x0000000a0e1472a4 */ /* 0x000fe4000f8e0214 */
[----:B------:R-:W-:Y:S02]  /*16e0*/  USEL UR8, UR4, UR8, !UP2 ;  /* 0x0000000804087287 */ /* 0x000fe4000d000000 */
[----:B------:R-:W-:Y:S02]  /*16f0*/  @!UP0 USHF.R.U32.HI UR7, URZ, UR9, UR7 ;  /* 0x00000009ff078299 */ /* 0x000fe40008011607 */
[----:B------:R-:W-:Y:S02]  /*1700*/  UIADD3 UR9, UPT, UPT, -UR8, URZ, URZ ;  /* 0x000000ff08097290 */ /* 0x000fe4000fffe1ff */
[----:B------:R-:W-:Y:S02]  /*1710*/  @!UP0 USEL UR7, UR5, UR7, !UP2 ;  /* 0x0000000705078287 */ /* 0x000fe4000d000000 */
[----:B------:R-:W-:-:S02]  /*1720*/  UIMAD UR9, UR21, UR9, UR4 ;  /* 0x00000009150972a4 */ /* 0x000fc4000f8e0204 */
[----:B------:R-:W-:Y:S02]  /*1730*/  @!UP0 UIADD3 UR8, UPT, UPT, UR8, -UR7, URZ ;  /* 0x8000000708088290 */ /* 0x000fe4000fffe0ff */
[----:B------:R-:W-:Y:S02]  /*1740*/  @!UP0 UIMAD UR6, UR9, UR6, UR7 ;  /* 0x00000006090682a4 */ /* 0x000fe4000f8e0207 */
[----:B------:R-:W-:Y:S02]  /*1750*/  @!UP0 UIMAD UR4, UR8, UR21, UR5 ;  /* 0x00000015080482a4 */ /* 0x000fe4000f8e0205 */
[----:B------:R-:W-:Y:S02]  /*1760*/  UIMAD UR16, UR28, UR11, UR16 ;  /* 0x0000000b1c1072a4 */ /* 0x000fe4000f8e0210 */
[----:B------:R-:W-:Y:S01]  /*1770*/  UIMAD UR20, UR4, UR14, UR20 ;  /* 0x0000000e041472a4 */ /* 0x000fe2000f8e0214 */
[----:B------:R-:W-:Y:S02]  /*1780*/  @!UP0 UMOV UR5, UR6 ;  /* 0x0000000600058c82 */ /* 0x000fe40008000000 */
[----:B------:R-:W-:-:S12]  /*1790*/  UIMAD UR16, UR5, UR28, UR16 ;  /* 0x0000001c051072a4 */ /* 0x000fd8000f8e0210 */
.L_x_19:
[----:B------:R-:W-:-:S09]  /*17a0*/  UISETP.NE.AND UP0, UPT, UR29, 0x1, UPT ;  /* 0x000000011d00788c */ /* 0x000fd2000bf05270 */
[----:B------:R-:W-:Y:S05]  /*17b0*/  BRA.U UP0, `(.L_x_20) ;  /* 0x0000000100447547 */ /* 0x000fea000b800000 */
[----:B------:R-:W2:Y:S01]  /*17c0*/  LDCU.128 UR8, c[0x0][0xb10] ;  /* 0x00016200ff0877ac */ /* 0x000ea20008000c00 */
[----:B------:R-:W3:Y:S01]  /*17d0*/  LDCU UR12, c[0x0][0xb0c] ;  /* 0x00016180ff0c77ac */ /* 0x000ee20008000800 */
[----:B------:R-:W4:Y:S01]  /*17e0*/  LDCU UR13, c[0x0][0xb20] ;  /* 0x00016400ff0d77ac */ /* 0x000f220008000800 */
[----:B--2---:R-:W-:Y:S02]  /*17f0*/  UIMAD.WIDE.U32 UR6, UR16, UR8, URZ ;  /* 0x00000008100672a5 */ /* 0x004fe4000f8e00ff */
[----:B------:R-:W-:Y:S02]  /*1800*/  UIMAD.WIDE.U32 UR4, UR20, UR11, URZ ;  /* 0x0000000b140472a5 */ /* 0x000fe4000f8e00ff */
[----:B---3--:R-:W-:Y:S02]  /*1810*/  UISETP.NE.AND UP1, UPT, UR12, 0x1, UPT ;  /* 0x000000010c00788c */ /* 0x008fe4000bf25270 */
[----:B------:R-:W-:Y:S01]  /*1820*/  UISETP.NE.AND UP0, UPT, UR10, 0x1, UPT ;  /* 0x000000010a00788c */ /* 0x000fe2000bf05270 */
[----:B------:R-:W-:-:S02]  /*1830*/  UMOV UR6, UR7 ;  /* 0x0000000700067c82 */ /* 0x000fc40008000000 */
[----:B------:R-:W-:Y:S01]  /*1840*/  UMOV UR4, UR5 ;  /* 0x0000000500047c82 */ /* 0x000fe20008000000 */
[----:B------:R-:W-:Y:S02]  /*1850*/  USHF.R.U32.HI UR6, URZ, UR9, UR6 ;  /* 0x00000009ff067299 */ /* 0x000fe40008011606 */
[----:B----4-:R-:W-:Y:S02]  /*1860*/  USHF.R.U32.HI UR4, URZ, UR13, UR4 ;  /* 0x0000000dff047299 */ /* 0x010fe40008011604 */
[----:B------:R-:W-:Y:S02]  /*1870*/  USEL UR5, UR16, UR6, !UP1 ;  /* 0x0000000610057287 */ /* 0x000fe4000c800000 */
[----:B------:R-:W-:-:S04]  /*1880*/  USEL UR4, UR20, UR4, !UP0 ;  /* 0x0000000414047287 */ /* 0x000fc8000c000000 */
[----:B------:R-:W-:Y:S02]  /*1890*/  UIADD3 UR6, UPT, UPT, UR5, -UR4, URZ ;  /* 0x8000000405067290 */ /* 0x000fe4000fffe0ff */
[----:B------:R-:W-:Y:S02]  /*18a0*/  UIADD3 UR4, UPT, UPT, -UR5, UR4, URZ ;  /* 0x0000000405047290 */ /* 0x000fe4000fffe1ff */
[----:B------:R-:W-:Y:S02]  /*18b0*/  UIMAD UR20, UR6, UR10, UR20 ;  /* 0x0000000a061472a4 */ /* 0x000fe4000f8e0214 */
[----:B------:R-:W-:-:S12]  /*18c0*/  UIMAD UR16, UR4, UR12, UR16 ;  /* 0x0000000c041072a4 */ /* 0x000fd8000f8e0210 */
.L_x_20:
[----:B------:R-:W-:-:S09]  /*18d0*/  UISETP.EQ.U32.AND UP0, UPT, UR33, 0x1, UPT ;  /* 0x000000012100788c */ /* 0x000fd2000bf02070 */
[----:B------:R-:W-:Y:S05]  /*18e0*/  BRA.U !UP0, `(.L_x_21) ;  /* 0x00000001080c7547 */ /* 0x000fea000b800000 */
[----:B------:R-:W-:Y:S01]  /*18f0*/  UCGABAR_WAIT ;  /* 0x0000000000007dc7 */ /* 0x000fe20008000000 */
[----:B------:R-:W-:Y:S01]  /*1900*/  CCTL.IVALL ;  /* 0x00000000ff00798f */ /* 0x000fe20002000000 */
[----:B------:R-:W-:Y:S05]  /*1910*/  BRA `(.L_x_22) ;  /* 0x0000000000047947 */ /* 0x000fea0003800000 */
.L_x_21:
[----:B------:R-:W-:Y:S06]  /*1920*/  BAR.SYNC.DEFER_BLOCKING 0x0 ;  /* 0x0000000000007b1d */ /* 0x000fec0000010000 */
.L_x_22:
[----:B------:R-:W-:Y:S05]  /*1930*/  BRA.U UP3, `(.L_x_23) ;  /* 0x0000001503907547 */ /* 0x000fea000b800000 */
[----:B------:R-:W2:Y:S01]  /*1940*/  LDCU UR7, c[0x0][0x38c] ;  /* 0x00007180ff0777ac */ /* 0x000ea20008000800 */
[----:B------:R-:W3:Y:S01]  /*1950*/  S2UR UR8, SR_CgaCtaId ;  /* 0x00000000000879c3 */ /* 0x000ee20000008800 */
[----:B------:R-:W-:Y:S01]  /*1960*/  PLOP3.LUT P1, PT, PT, PT, UP5, 0x80, 0x8 ;  /* 0x000000000008781c */ /* 0x000fe20003f2f058 */
[----:B------:R-:W-:Y:S01]  /*1970*/  IMAD.MOV.U32 R12, RZ, RZ, 0x1 ;  /* 0x00000001ff0c7424 */ /* 0x000fe200078e00ff */
[----:B------:R-:W-:Y:S01]  /*1980*/  UISETP.NE.AND UP0, UPT, UR17, URZ, UPT ;  /* 0x000000ff1100728c */ /* 0x000fe2000bf05270 */
[----:B------:R-:W-:Y:S01]  /*1990*/  ISETP.EQ.OR P2, PT, R0, RZ, P3 ;  /* 0x000000ff0000720c */ /* 0x000fe20001f42670 */
[----:B------:R-:W-:Y:S01]  /*19a0*/  UMOV UR21, 0x400 ;  /* 0x0000040000157882 */ /* 0x000fe20000000000 */
[----:B------:R-:W-:Y:S01]  /*19b0*/  USHF.L.U32 UR5, UR32, 0x4, URZ ;  /* 0x0000000420057899 */ /* 0x000fe200080006ff */
[----:B------:R-:W-:Y:S01]  /*19c0*/  PLOP3.LUT P1, PT, P1, PT, PT, 0x8, 0x80 ;  /* 0x000000000080781c */ /* 0x000fe20000f2e170 */
[----:B------:R-:W-:Y:S01]  /*19d0*/  USEL UR25, UR48, 0x2, UP0 ;  /* 0x0000000230197887 */ /* 0x000fe20008000000 */
[----:B------:R-:W-:Y:S01]  /*19e0*/  CS2R R10, SRZ ;  /* 0x00000000000a7805 */ /* 0x000fe2000001ff00 */
[----:B------:R-:W-:Y:S01]  /*19f0*/  IMAD.MOV.U32 R9, RZ, RZ, RZ ;  /* 0x000000ffff097224 */ /* 0x000fe200078e00ff */
[----:B------:R-:W4:Y:S01]  /*1a00*/  LDCU UR43, c[0x0][0x370] ;  /* 0x00006e00ff2b77ac */ /* 0x000f220008000800 */
[----:B------:R-:W-:Y:S01]  /*1a10*/  IMAD.MOV.U32 R8, RZ, RZ, 0x1 ;  /* 0x00000001ff087424 */ /* 0x000fe200078e00ff */
[----:B------:R-:W1:Y:S01]  /*1a20*/  LDCU.64 UR28, c[0x0][0x348] ;  /* 0x00006900ff1c77ac */ /* 0x000e620008000a00 */
[----:B--2---:R-:W-:-:S02]  /*1a30*/  UIADD3 UR6, UPT, UPT, UR7, 0x1f, URZ ;  /* 0x0000001f07067890 */ /* 0x004fc4000fffe0ff */
[----:B------:R-:W-:Y:S02]  /*1a40*/  UIADD3 UR49, UPT, UPT, UR7, 0x3e, URZ ;  /* 0x0000003e07317890 */ /* 0x000fe4000fffe0ff */
[----:B------:R-:W-:Y:S02]  /*1a50*/  USHF.R.S32.HI UR4, URZ, 0x1f, UR6 ;  /* 0x0000001fff047899 */ /* 0x000fe40008011406 */
[----:B---3--:R-:W-:Y:S02]  /*1a60*/  ULEA UR21, UR8, UR21, 0x18 ;  /* 0x0000001508157291 */ /* 0x008fe4000f8ec0ff */
[----:B------:R-:W-:Y:S02]  /*1a70*/  ULEA.HI UR4, UR4, UR6, URZ, 0x5 ;  /* 0x0000000604047291 */ /* 0x000fe4000f8f28ff */
[----:B------:R-:W-:Y:S02]  /*1a80*/  UIADD3 UR6, UPT, UPT, UR7, -0x1, URZ ;  /* 0xffffffff07067890 */ /* 0x000fe4000fffe0ff */
[----:B------:R-:W-:-:S02]  /*1a90*/  USHF.R.S32.HI UR45, URZ, 0x5, UR4 ;  /* 0x00000005ff2d7899 */ /* 0x000fc40008011404 */
[----:B------:R-:W-:Y:S02]  /*1aa0*/  UISETP.GE.U32.AND UP1, UPT, UR6, -0x3f, UPT ;  /* 0xffffffc10600788c */ /* 0x000fe4000bf26070 */
[----:B------:R-:W-:Y:S02]  /*1ab0*/  UISETP.LT.U32.AND UP0, UPT, UR45, 0x9, UPT ;  /* 0x000000092d00788c */ /* 0x000fe4000bf01070 */
[----:B------:R-:W-:Y:S02]  /*1ac0*/  ULEA UR38, UR31, UR21, 0x1 ;  /* 0x000000151f267291 */ /* 0x000fe4000f8e08ff */
[----:B------:R-:W-:Y:S02]  /*1ad0*/  USEL UR44, UR45, 0x9, UP0 ;  /* 0x000000092d2c7887 */ /* 0x000fe40008000000 */
[----:B------:R-:W-:Y:S02]  /*1ae0*/  ULEA UR37, UR30, UR21, 0x1 ;  /* 0x000000151e257291 */ /* 0x000fe4000f8e08ff */
[----:B------:R-:W-:-:S02]  /*1af0*/  UIADD3 UR24, UPT, UPT, UR44, -0x1, URZ ;  /* 0xffffffff2c187890 */ /* 0x000fc4000fffe0ff */
[----:B------:R-:W-:Y:S01]  /*1b00*/  @UP1 UIADD3 UR24, UPT, UPT, UR44, URZ, URZ ;  /* 0x000000ff2c181290 */ /* 0x000fe2000fffe0ff */
[----:B------:R-:W2:Y:S01]  /*1b10*/  LDCU UR41, c[0x0][0x374] ;  /* 0x00006e80ff2977ac */ /* 0x000ea20008000800 */
[----:B------:R-:W-:Y:S02]  /*1b20*/  ULOP3.LUT UR47, UR5, 0x30, URZ, 0xe2, !UPT ;  /* 0x00000030052f7892 */ /* 0x000fe4000f8ee2ff */
[----:B------:R-:W-:Y:S02]  /*1b30*/  UIADD3 UR38, UPT, UPT, UR38, 0x8800, URZ ;  /* 0x0000880026267890 */ /* 0x000fe4000fffe0ff */
[----:B------:R-:W-:Y:S02]  /*1b40*/  UIADD3 UR37, UPT, UPT, UR37, 0x11800, URZ ;  /* 0x0001180025257890 */ /* 0x000fe4000fffe0ff */
[----:B------:R-:W-:Y:S02]  /*1b50*/  UIADD3 UR46, UPT, UPT, UR45, -UR44, URZ ;  /* 0x8000002c2d2e7290 */ /* 0x000fe4000fffe0ff */
[----:B------:R-:W-:Y:S01]  /*1b60*/  UIADD3 UR24, UPT, UPT, UR24, 0x1, URZ ;  /* 0x0000000118187890 */ /* 0x000fe2000fffe0ff */
[----:B-1--4-:R-:W-:-:S11]  /*1b70*/  UMOV UR7, URZ ;  /* 0x000000ff00077c82 */ /* 0x012fd60008000000 */
.L_x_43:
[----:B-1----:R-:W1:Y:S02]  /*1b80*/  S2UR UR4, SR_CgaCtaId ;  /* 0x00000000000479c3 */ /* 0x002e640000008800 */
[----:B-1----:R-:W-:-:S09]  /*1b90*/  UISETP.NE.AND UP0, UPT, UR4, URZ, UPT ;  /* 0x000000ff0400728c */ /* 0x002fd2000bf05270 */
[----:B------:R-:W-:Y:S05]  /*1ba0*/  BRA.U UP0, `(.L_x_24) ;  /* 0x0000000100287547 */ /* 0x000fea000b800000 */
[----:B------:R-:W-:Y:S02]  /*1bb0*/  LEA R0, R9, UR21, 0x3 ;  /* 0x0000001509007c11 */ /* 0x000fe4000f8e18ff */
[----:B------:R-:W-:-:S04]  /*1bc0*/  SHF.L.U32 R3, R8, 0x1f, RZ ;  /* 0x0000001f08037819 */ /* 0x000fc800000006ff */
[----:B------:R-:W1:Y:S02]  /*1bd0*/  SYNCS.PHASECHK.TRANS64.TRYWAIT P0, [R0+URZ+0x150], R3 ;  /* 0x00015003000075a7 */ /* 0x000e6400080011ff */
[----:B-1----:R-:W-:Y:S05]  /*1be0*/  @!P0 BRA `(.L_x_25) ;  /* 0x0000007c00bc8947 */ /* 0x002fea0003800000 */
.L_x_144:
[----:B------:R3:W-:Y:S01]  /*1bf0*/  SYNCS.ARRIVE.TRANS64.A1T0 RZ, [R0+URZ+0x140], RZ ;  /* 0x000140ff00ff79a7 */ /* 0x0007e200081000ff */
[----:B------:R-:W-:-:S05]  /*1c00*/  VIADD R9, R9, 0x1 ;  /* 0x0000000109097836 */ /* 0x000fca0000000000 */
[----:B------:R-:W-:-:S04]  /*1c10*/  ISETP.NE.AND P0, PT, R9, 0x2, PT ;  /* 0x000000020900780c */ /* 0x000fc80003f05270 */
[----:B-1----:R-:W-:Y:S02]  /*1c20*/  SEL R3, RZ, 0x1, P0 ;  /* 0x00000001ff037807 */ /* 0x002fe40000000000 */
[----:B------:R-:W-:Y:S02]  /*1c30*/  SEL R9, R9, RZ, P0 ;  /* 0x000000ff09097207 */ /* 0x000fe40000000000 */
[----:B------:R-:W-:-:S07]  /*1c40*/  LOP3.LUT R8, R8, R3, RZ, 0x3c, !PT ;  /* 0x0000000308087212 */ /* 0x000fce00078e3cff */
.L_x_24:
[----:B------:R-:W-:Y:S01]  /*1c50*/  ULEA UR4, UR7, UR21, 0x3 ;  /* 0x0000001507047291 */ /* 0x000fe2000f8e18ff */
[----:B---3--:R-:W-:Y:S01]  /*1c60*/  SHF.L.U32 R0, R12, 0x1f, RZ ;  /* 0x0000001f0c007819 */ /* 0x008fe200000006ff */
[----:B------:R-:W-:Y:S02]  /*1c70*/  UISETP.GE.U32.AND UP0, UPT, UR49, 0x3f, UPT ;  /* 0x0000003f3100788c */ /* 0x000fe4000bf06070 */
[----:B------:R-:W-:Y:S02]  /*1c80*/  ULEA UR11, UR20, UR50, 0x1 ;  /* 0x00000032140b7291 */ /* 0x000fe4000f8e08ff */
[----:B------:R-:W-:Y:S02]  /*1c90*/  ULEA UR35, UR16, UR47, 0x6 ;  /* 0x0000002f10237291 */ /* 0x000fe4000f8e30ff */
[----:B------:R-:W-:Y:S01]  /*1ca0*/  USHF.L.U32 UR11, UR11, 0x7, URZ ;  /* 0x000000070b0b7899 */ /* 0x000fe200080006ff */
[----:B------:R1:W3:Y:S01]  /*1cb0*/  SYNCS.PHASECHK.TRANS64.TRYWAIT P0, [UR4+0x48], R0 ;  /* 0x00004800ff0075a7 */ /* 0x0002e20008001104 */
[----:B------:R-:W-:Y:S01]  /*1cc0*/  UMOV UR6, URZ ;  /* 0x000000ff00067c82 */ /* 0x000fe20008000000 */
[----:B------:R-:W-:Y:S09]  /*1cd0*/  BRA.U !UP0, `(.L_x_26) ;  /* 0x0000000108c87547 */ /* 0x000ff2000b800000 */
[----:B------:R-:W-:Y:S01]  /*1ce0*/  UMOV UR13, URZ ;  /* 0x000000ff000d7c82 */ /* 0x000fe20008000000 */
[----:B------:R-:W-:-:S05]  /*1cf0*/  UMOV UR4, UR7 ;  /* 0x0000000700047c82 */ /* 0x000fca0008000000 */
.L_x_32:
[----:B------:R-:W-:Y:S01]  /*1d00*/  ULEA UR33, UR4, UR21, 0x3 ;  /* 0x0000001504217291 */ /* 0x000fe2000f8e18ff */
[----:B---3--:R-:W-:Y:S01]  /*1d10*/  @!P3 MOV R2, 0x5000 ;  /* 0x000050000002b802 */ /* 0x008fe20000000f00 */
[----:B-1-3--:R-:W-:Y:S10]  /*1d20*/  @P0 BRA `(.L_x_27) ;  /* 0x00000000000c0947 */ /* 0x00aff40003800000 */
[----:B------:R-:W-:-:S04]  /*1d30*/  SHF.L.U32 R3, R12, 0x1f, RZ ;  /* 0x0000001f0c037819 */ /* 0x000fc800000006ff */
[----:B------:R-:W3:Y:S02]  /*1d40*/  SYNCS.PHASECHK.TRANS64.TRYWAIT P0, [UR33+0x48], R3 ;  /* 0x00004803ff0075a7 */ /* 0x000ee40008001121 */
[----:B---3--:R-:W-:Y:S05]  /*1d50*/  @!P0 BRA `(.L_x_28) ;  /* 0x0000007c00748947 */ /* 0x008fea0003800000 */
.L_x_27:
[----:B------:R3:W-:Y:S01]  /*1d60*/  @!P3 SYNCS.ARRIVE.TRANS64 RZ, [UR33], R2 ;  /* 0x00000002ffffb9a7 */ /* 0x0007e20008000021 */
[----:B------:R-:W-:-:S04]  /*1d70*/  ULOP3.LUT UR5, UR25, 0x2, URZ, 0xfc, !UPT ;  /* 0x0000000219057892 */ /* 0x000fc8000f8efcff */
[----:B------:R-:W-:-:S09]  /*1d80*/  UISETP.NE.AND UP0, UPT, UR5, 0x2, UPT ;  /* 0x000000020500788c */ /* 0x000fd2000bf05270 */
[----:B------:R-:W-:Y:S05]  /*1d90*/  BRA.U UP0, `(.L_x_29) ;  /* 0x0000000100047547 */ /* 0x000fea000b800000 */
[----:B--2---:R-:W-:Y:S05]  /*1da0*/  BPT.TRAP 0x1 ;  /* 0x000000040000795c */ /* 0x004fea0000300000 */
.L_x_29:
[----:B------:R-:W-:Y:S04]  /*1db0*/  BSSY.RECONVERGENT B0, `(.L_x_30) ;  /* 0x0000003000007945 */ /* 0x000fe80003800200 */
[----:B------:R-:W-:Y:S05]  /*1dc0*/  @P2 BRA `(.L_x_31) ;  /* 0x0000000000042947 */ /* 0x000fea0003800000 */
[----:B--2---:R-:W-:Y:S05]  /*1dd0*/  BPT.TRAP 0x1 ;  /* 0x000000040000795c */ /* 0x004fea0000300000 */
.L_x_31:
[----:B--2---:R-:W-:Y:S05]  /*1de0*/  BSYNC.RECONVERGENT B0 ;  /* 0x0000000000007941 */ /* 0x004fea0003800200 */
.L_x_30:
[----:B------:R-:W-:Y:S02]  /*1df0*/  UIADD3 UR5, UPT, UPT, UR4, 0x1, URZ ;  /* 0x0000000104057890 */ /* 0x000fe4000fffe0ff */
[----:B------:R-:W-:Y:S02]  /*1e00*/  USHF.L.U32 UR34, UR13, 0x5, URZ ;  /* 0x000000050d227899 */ /* 0x000fe400080006ff */
[----:B------:R-:W-:Y:S02]  /*1e10*/  UISETP.NE.AND UP0, UPT, UR5, 0x9, UPT ;  /* 0x000000090500788c */ /* 0x000fe4000bf05270 */
[----:B------:R-:W-:Y:S02]  /*1e20*/  UIADD3 UR13, UPT, UPT, UR13, 0x1, URZ ;  /* 0x000000010d0d7890 */ /* 0x000fe4000fffe0ff */
[----:B------:R-:W-:Y:S02]  /*1e30*/  USEL UR6, URZ, 0x1, UP0 ;  /* 0x00000001ff067887 */ /* 0x000fe40008000000 */
[----:B------:R-:W-:-:S02]  /*1e40*/  USEL UR7, UR5, URZ, UP0 ;  /* 0x000000ff05077287 */ /* 0x000fc40008000000 */
[----:B------:R-:W-:Y:S02]  /*1e50*/  UIADD3 UR14, UP1, UPT, UR28, 0x80, URZ ;  /* 0x000000801c0e7890 */ /* 0x000fe4000ff3e0ff */
[----:B------:R-:W-:Y:S01]  /*1e60*/  ULEA UR5, UR7, UR21, 0x3 ;  /* 0x0000001507057291 */ /* 0x000fe2000f8e18ff */
[----:B------:R-:W-:Y:S01]  /*1e70*/  LOP3.LUT R12, R12, UR6, RZ, 0x3c, !PT ;  /* 0x000000060c0c7c12 */ /* 0x000fe2000f8e3cff */
[----:B------:R-:W-:Y:S02]  /*1e80*/  ULEA UR6, UR4, UR31, 0xb ;  /* 0x0000001f04067291 */ /* 0x000fe4000f8e58ff */
[----:B------:R-:W-:Y:S01]  /*1e90*/  UIADD3.X UR15, UPT, UPT, URZ, UR29, URZ, UP1, !UPT ;  /* 0x0000001dff0f7290 */ /* 0x000fe20008ffe4ff */
[----:B-1----:R-:W-:Y:S01]  /*1ea0*/  SHF.L.U32 R0, R12, 0x1f, RZ ;  /* 0x0000001f0c007819 */ /* 0x002fe200000006ff */
[----:B------:R-:W-:Y:S02]  /*1eb0*/  ULEA UR6, UR6, UR21, 0x1 ;  /* 0x0000001506067291 */ /* 0x000fe4000f8e08ff */
[----:B------:R-:W-:Y:S01]  /*1ec0*/  UPRMT UR16, URZ, 0x5410, UR27 ;  /* 0x00005410ff107896 */ /* 0x000fe2000800001b */
[----:B------:R4:W1:Y:S01]  /*1ed0*/  SYNCS.PHASECHK.TRANS64.TRYWAIT P0, [UR5+0x48], R0 ;  /* 0x00004800ff0075a7 */ /* 0x0008620008001105 */
[----:B------:R-:W-:-:S02]  /*1ee0*/  ULEA UR5, UR4, UR30, 0xd ;  /* 0x0000001e04057291 */ /* 0x000fc4000f8e68ff */
[----:B------:R-:W-:Y:S02]  /*1ef0*/  UIADD3 UR4, UP0, UPT, UR28, 0x180, URZ ;  /* 0x000001801c047890 */ /* 0x000fe4000ff1e0ff */
[----:B------:R-:W-:Y:S02]  /*1f00*/  ULEA UR5, UR5, UR21, 0x1 ;  /* 0x0000001505057291 */ /* 0x000fe4000f8e08ff */
[----:B------:R-:W-:Y:S02]  /*1f10*/  UIADD3 UR32, UPT, UPT, UR6, 0x8800, URZ ;  /* 0x0000880006207890 */ /* 0x000fe4000fffe0ff */
[----:B------:R-:W-:Y:S02]  /*1f20*/  UIADD3 UR8, UPT, UPT, UR5, 0x11800, URZ ;  /* 0x0001180005087890 */ /* 0x000fe4000fffe0ff */
[----:B------:R-:W-:Y:S02]  /*1f30*/  UIADD3.X UR5, UPT, UPT, URZ, UR29, URZ, UP0, !UPT ;  /* 0x0000001dff057290 */ /* 0x000fe400087fe4ff */
[----:B------:R-:W-:-:S02]  /*1f40*/  UISETP.NE.AND UP0, UPT, UR13, UR24, UPT ;  /* 0x000000180d00728c */ /* 0x000fc4000bf05270 */
[----:B------:R-:W-:Y:S01]  /*1f50*/  UPRMT UR6, URZ, 0x5410, UR26 ;  /* 0x00005410ff067896 */ /* 0x000fe2000800001a */
[----:B------:R-:W-:Y:S01]  /*1f60*/  UMOV UR18, 0x0 ;  /* 0x0000000000127882 */ /* 0x000fe20000000000 */
[----:B------:R-:W-:Y:S01]  /*1f70*/  UMOV UR19, 0x10000000 ;  /* 0x1000000000137882 */ /* 0x000fe20000000000 */
[----:B------:R-:W-:Y:S01]  /*1f80*/  UMOV UR12, UR36 ;  /* 0x00000024000c7c82 */ /* 0x000fe20008000000 */
[----:B------:R-:W-:Y:S01]  /*1f90*/  UMOV UR9, UR33 ;  /* 0x0000002100097c82 */ /* 0x000fe20008000000 */
[----:B------:R-:W-:Y:S01]  /*1fa0*/  UMOV UR10, UR34 ;  /* 0x00000022000a7c82 */ /* 0x000fe20008000000 */
[----:B------:R-:W-:Y:S03]  /*1fb0*/  UTMALDG.3D.MULTICAST [UR32], [UR14], UR16, desc[UR18] ;  /* 0x000012200e0073b4 */ /* 0x000fe60008011810 */
[----:B------:R2:W-:Y:S02]  /*1fc0*/  UTMALDG.3D.MULTICAST [UR8], [UR4], UR6, desc[UR18] ;  /* 0x00001208040073b4 */ /* 0x0005e40008011806 */
[----:B--2---:R-:W-:Y:S01]  /*1fd0*/  UMOV UR6, UR24 ;  /* 0x0000001800067c82 */ /* 0x004fe20008000000 */
[----:B------:R-:W-:Y:S01]  /*1fe0*/  UMOV UR4, UR7 ;  /* 0x0000000700047c82 */ /* 0x000fe20008000000 */
[----:B----4-:R-:W-:Y:S05]  /*1ff0*/  BRA.U UP0, `(.L_x_32) ;  /* 0xfffffffd00407547 */ /* 0x010fea000b83ffff */
.L_x_26:
[----:B------:R-:W-:Y:S01]  /*2000*/  ULEA UR4, UR7, UR21, 0x3 ;  /* 0x0000001507047291 */ /* 0x000fe2000f8e18ff */
[----:B-1----:R-:W-:Y:S01]  /*2010*/  SHF.L.U32 R0, R12, 0x1f, RZ ;  /* 0x0000001f0c007819 */ /* 0x002fe200000006ff */
[----:B------:R-:W-:Y:S01]  /*2020*/  @!P1 SYNCS.ARRIVE.TRANS64.A1T0 RZ, [UR21+0xd8], RZ ;  /* 0x0000d8ffffff99a7 */ /* 0x000fe20008100015 */
[----:B------:R-:W-:-:S06]  /*2030*/  UISETP.GT.AND UP0, UPT, UR45, UR44, UPT ;  /* 0x0000002c2d00728c */ /* 0x000fcc000bf04270 */
[----:B---3--:R1:W3:Y:S03]  /*2040*/  SYNCS.PHASECHK.TRANS64.TRYWAIT P0, [UR4+0x48], R0 ;  /* 0x00004800ff0075a7 */ /* 0x0082e60008001104 */
[----:B------:R-:W-:Y:S05]  /*2050*/  BRA.U !UP0, `(.L_x_33) ;  /* 0x0000000108bc7547 */ /* 0x000fea000b800000 */
[----:B------:R-:W-:Y:S01]  /*2060*/  UIADD3 UR13, UPT, UPT, UR46, UR6, URZ ;  /* 0x000000062e0d7290 */ /* 0x000fe2000fffe0ff */
[----:B------:R-:W-:-:S11]  /*2070*/  UMOV UR4, UR7 ;  /* 0x0000000700047c82 */ /* 0x000fd60008000000 */
.L_x_39:
[----:B------:R-:W-:Y:S01]  /*2080*/  ULEA UR17, UR4, UR21, 0x3 ;  /* 0x0000001504117291 */ /* 0x000fe2000f8e18ff */
[----:B---3--:R-:W-:Y:S01]  /*2090*/  @!P3 MOV R2, 0x5000 ;  /* 0x000050000002b802 */ /* 0x008fe20000000f00 */
[----:B-1-3--:R-:W-:Y:S10]  /*20a0*/  @P0 BRA `(.L_x_34) ;  /* 0x00000000000c0947 */ /* 0x00aff40003800000 */
[----:B------:R-:W-:-:S04]  /*20b0*/  SHF.L.U32 R3, R12, 0x1f, RZ ;  /* 0x0000001f0c037819 */ /* 0x000fc800000006ff */
[----:B------:R-:W3:Y:S02]  /*20c0*/  SYNCS.PHASECHK.TRANS64.TRYWAIT P0, [UR17+0x48], R3 ;  /* 0x00004803ff0075a7 */ /* 0x000ee40008001111 */
[----:B---3--:R-:W-:Y:S05]  /*20d0*/  @!P0 BRA `(.L_x_35) ;  /* 0x0000007800ac8947 */ /* 0x008fea0003800000 */
.L_x_34:
[----:B------:R3:W-:Y:S01]  /*20e0*/  @!P3 SYNCS.ARRIVE.TRANS64 RZ, [UR17], R2 ;  /* 0x00000002ffffb9a7 */ /* 0x0007e20008000011 */
[----:B------:R-:W-:-:S04]  /*20f0*/  ULOP3.LUT UR5, UR25, 0x2, URZ, 0xfc, !UPT ;  /* 0x0000000219057892 */ /* 0x000fc8000f8efcff */
[----:B------:R-:W-:-:S09]  /*2100*/  UISETP.NE.AND UP0, UPT, UR5, 0x2, UPT ;  /* 0x000000020500788c */ /* 0x000fd2000bf05270 */
[----:B------:R-:W-:Y:S05]  /*2110*/  BRA.U UP0, `(.L_x_36) ;  /* 0x0000000100047547 */ /* 0x000fea000b800000 */
[----:B--2---:R-:W-:Y:S05]  /*2120*/  BPT.TRAP 0x1 ;  /* 0x000000040000795c */ /* 0x004fea0000300000 */
.L_x_36:
[----:B------:R-:W-:Y:S04]  /*2130*/  BSSY.RECONVERGENT B0, `(.L_x_37) ;  /* 0x0000003000007945 */ /* 0x000fe80003800200 */
[----:B------:R-:W-:Y:S05]  /*2140*/  @P2 BRA `(.L_x_38) ;  /* 0x0000000000042947 */ /* 0x000fea0003800000 */
[----:B--2---:R-:W-:Y:S05]  /*2150*/  BPT.TRAP 0x1 ;  /* 0x000000040000795c */ /* 0x004fea0000300000 */
.L_x_38:
[----:B--2---:R-:W-:Y:S05]  /*2160*/  BSYNC.RECONVERGENT B0 ;  /* 0x0000000000007941 */ /* 0x004fea0003800200 */
.L_x_37:
[----:B------:R-:W-:Y:S02]  /*2170*/  UIADD3 UR5, UPT, UPT, UR4, 0x1, URZ ;  /* 0x0000000104057890 */ /* 0x000fe4000fffe0ff */
[----:B------:R-:W-:Y:S02]  /*2180*/  UIADD3 UR14, UP1, UPT, UR28, 0x80, URZ ;  /* 0x000000801c0e7890 */ /* 0x000fe4000ff3e0ff */
[----:B------:R-:W-:Y:S02]  /*2190*/  UISETP.NE.AND UP0, UPT, UR5, 0x9, UPT ;  /* 0x000000090500788c */ /* 0x000fe4000bf05270 */
[----:B------:R-:W-:Y:S02]  /*21a0*/  ULEA UR16, UR4, UR38, 0xc ;  /* 0x0000002604107291 */ /* 0x000fe4000f8e60ff */
[----:B------:R-:W-:Y:S02]  /*21b0*/  USEL UR8, URZ, 0x1, UP0 ;  /* 0x00000001ff087887 */ /* 0x000fe40008000000 */
[----:B------:R-:W-:-:S02]  /*21c0*/  USEL UR7, UR5, URZ, UP0 ;  /* 0x000000ff05077287 */ /* 0x000fc40008000000 */
[----:B------:R-:W-:Y:S02]  /*21d0*/  UIADD3 UR22, UP0, UPT, UR28, 0x180, URZ ;  /* 0x000001801c167890 */ /* 0x000fe4000ff1e0ff */
[----:B------:R-:W-:Y:S01]  /*21e0*/  ULEA UR5, UR7, UR21, 0x3 ;  /* 0x0000001507057291 */ /* 0x000fe2000f8e18ff */
[----:B------:R-:W-:Y:S01]  /*21f0*/  LOP3.LUT R12, R12, UR8, RZ, 0x3c, !PT ;  /* 0x000000080c0c7c12 */ /* 0x000fe2000f8e3cff */
[----:B------:R-:W-:Y:S02]  /*2200*/  ULEA UR8, UR4, UR37, 0xe ;  /* 0x0000002504087291 */ /* 0x000fe4000f8e70ff */
[----:B------:R-:W-:Y:S01]  /*2210*/  USHF.L.U32 UR18, UR6, 0x5, URZ ;  /* 0x0000000506127899 */ /* 0x000fe200080006ff */
[----:B-1----:R-:W-:Y:S01]  /*2220*/  SHF.L.U32 R0, R12, 0x1f, RZ ;  /* 0x0000001f0c007819 */ /* 0x002fe200000006ff */
[----:B------:R-:W-:Y:S02]  /*2230*/  UPRMT UR4, URZ, 0x5410, UR27 ;  /* 0x00005410ff047896 */ /* 0x000fe4000800001b */
[----:B------:R-:W-:Y:S01]  /*2240*/  UIADD3.X UR15, UPT, UPT, URZ, UR29, URZ, UP1, !UPT ;  /* 0x0000001dff0f7290 */ /* 0x000fe20008ffe4ff */
[----:B------:R4:W1:Y:S01]  /*2250*/  SYNCS.PHASECHK.TRANS64.TRYWAIT P0, [UR5+0x48], R0 ;  /* 0x00004800ff0075a7 */ /* 0x0008620008001105 */
[----:B------:R-:W-:-:S02]  /*2260*/  UPRMT UR5, URZ, 0x5410, UR26 ;  /* 0x00005410ff057896 */ /* 0x000fc4000800001a */
[----:B------:R-:W-:Y:S01]  /*2270*/  UIADD3.X UR23, UPT, UPT, URZ, UR29, URZ, UP0, !UPT ;  /* 0x0000001dff177290 */ /* 0x000fe200087fe4ff */
[----:B------:R-:W-:Y:S01]  /*2280*/  UMOV UR32, 0x0 ;  /* 0x0000000000207882 */ /* 0x000fe20000000000 */
[----:B------:R-:W-:Y:S01]  /*2290*/  UMOV UR33, 0x10000000 ;  /* 0x1000000000217882 */ /* 0x000fe20000000000 */
[----:B------:R-:W-:Y:S01]  /*22a0*/  UMOV UR19, UR35 ;  /* 0x0000002300137c82 */ /* 0x000fe20008000000 */
[----:B------:R-:W-:Y:S01]  /*22b0*/  UMOV UR20, UR36 ;  /* 0x0000002400147c82 */ /* 0x000fe20008000000 */
[----:B------:R-:W-:Y:S01]  /*22c0*/  UMOV UR12, UR36 ;  /* 0x00000024000c7c82 */ /* 0x000fe20008000000 */
[----:B------:R-:W-:Y:S01]  /*22d0*/  UMOV UR9, UR17 ;  /* 0x0000001100097c82 */ /* 0x000fe20008000000 */
[----:B------:R-:W-:Y:S01]  /*22e0*/  UMOV UR10, UR18 ;  /* 0x00000012000a7c82 */ /* 0x000fe20008000000 */
[----:B------:R2:W-:Y:S01]  /*22f0*/  UTMALDG.3D.MULTICAST [UR16], [UR14], UR4, desc[UR32] ;  /* 0x000020100e0073b4 */ /* 0x0005e20008011804 */
[----:B------:R-:W-:-:S04]  /*2300*/  UIADD3 UR6, UPT, UPT, UR6, 0x1, URZ ;  /* 0x0000000106067890 */ /* 0x000fc8000fffe0ff */
[----:B------:R-:W-:Y:S01]  /*2310*/  UISETP.NE.AND UP0, UPT, UR6, UR13, UPT ;  /* 0x0000000d0600728c */ /* 0x000fe2000bf05270 */
[----:B------:R4:W-:Y:S01]  /*2320*/  UTMALDG.3D.MULTICAST [UR8], [UR22], UR5, desc[UR32] ;  /* 0x00002008160073b4 */ /* 0x0009e20008011805 */
[----:B--2---:R-:W-:-:S07]  /*2330*/  UMOV UR4, UR7 ;  /* 0x0000000700047c82 */ /* 0x004fce0008000000 */
[----:B----4-:R-:W-:Y:S05]  /*2340*/  BRA.U UP0, `(.L_x_39) ;  /* 0xfffffffd004c7547 */ /* 0x010fea000b83ffff */
.L_x_33:
[C---:B------:R-:W-:Y:S01]  /*2350*/  LEA R3, R11.reuse, UR21, 0x3 ;  /* 0x000000150b037c11 */ /* 0x040fe2000f8e18ff */
[----:B------:R-:W-:Y:S01]  /*2360*/  NOP ;  /* 0x0000000000007918 */ /* 0x000fe20000000000 */
[----:B-1----:R-:W-:Y:S02]  /*2370*/  SHF.L.U32 R0, R10, 0x1f, RZ ;  /* 0x0000001f0a007819 */ /* 0x002fe400000006ff */
[----:B------:R-:W-:Y:S02]  /*2380*/  LEA R5, R11, UR21, 0x4 ;  /* 0x000000150b057c11 */ /* 0x000fe4000f8e20ff */
[----:B---3--:R-:W1:Y:S02]  /*2390*/  SYNCS.PHASECHK.TRANS64.TRYWAIT P0, [R3+URZ+0xe0], R0 ;  /* 0x0000e000030075a7 */ /* 0x008e6400080011ff */
[----:B-1----:R-:W-:Y:S05]  /*23a0*/  @!P0 BRA `(.L_x_40) ;  /* 0x0000007800108947 */ /* 0x002fea0003800000 */
.L_x_147:
[----:B------:R-:W3:Y:S01]  /*23b0*/  LDS.128 R4, [R5+0x170] ;  /* 0x0001700005047984 */ /* 0x000ee20000000c00 */
[----:B------:R-:W-:Y:S01]  /*23c0*/  UISETP.GE.AND UP0, UPT, UR42, 0x1, UPT ;  /* 0x000000012a00788c */ /* 0x000fe2000bf06270 */
[----:B------:R-:W-:Y:S01]  /*23d0*/  @!PT LDS RZ, [RZ] ;  /* 0x00000000fffff984 */ /* 0x000fe20000000800 */
[----:B------:R-:W-:Y:S01]  /*23e0*/  @!PT LDS RZ, [RZ] ;  /* 0x00000000fffff984 */ /* 0x000fe20000000800 */
[----:B------:R-:W-:Y:S01]  /*23f0*/  @!PT LDS RZ, [RZ] ;  /* 0x00000000fffff984 */ /* 0x000fe20000000800 */
[----:B------:R-:W-:Y:S01]  /*2400*/  @!PT LDS RZ, [RZ] ;  /* 0x00000000fffff984 */ /* 0x000fe20000000800 */
[----:B------:R4:W-:Y:S06]  /*2410*/  MEMBAR.ALL.CTA ;  /* 0x0000000000007992 */ /* 0x0009ec0000008000 */
[----:B----4-:R-:W4:Y:S01]  /*2420*/  FENCE.VIEW.ASYNC.S ;  /* 0x00000000000073c6 */ /* 0x010f220000000000 */
[----:B---3--:R-:W-:-:S13]  /*2430*/  LOP3.LUT P0, RZ, R6, 0x1, RZ, 0xc0, !PT ;  /* 0x0000000106ff7812 */ /* 0x008fda000780c0ff */
[----:B----4-:R-:W-:Y:S01]  /*2440*/  VOTEU.ANY UP1, P0 ;  /* 0x0000000000ff7886 */ /* 0x010fe20000020100 */
[----:B------:R-:W-:-:S13]  /*2450*/  PLOP3.LUT P0, PT, PT, PT, UP1, 0x80, 0x8 ;  /* 0x000000000008781c */ /* 0x000fda0003f0f018 */
[----:B-1----:R-:W-:Y:S02]  /*2460*/  @P0 LOP3.LUT R0, R5, 0xffff, RZ, 0xc0, !PT ;  /* 0x0000ffff05000812 */ /* 0x002fe400078ec0ff */
[----:B------:R-:W-:Y:S02]  /*2470*/  @P0 MOV R2, R4 ;  /* 0x0000000400020202 */ /* 0x000fe40000000f00 */
[----:B------:R-:W-:Y:S01]  /*2480*/  @P0 R2UR UR5, R0 ;  /* 0x00000000000502ca */ /* 0x000fe200000e0000 */
[----:B------:R-:W-:Y:S01]  /*2490*/  VIADD R0, R3, 0xf0 ;  /* 0x000000f003007836 */ /* 0x000fe20000000000 */
[----:B------:R-:W-:Y:S02]  /*24a0*/  @P0 SHF.R.U32.HI R4, RZ, 0x10, R5 ;  /* 0x00000010ff040819 */ /* 0x000fe40000011605 */
[----:B------:R-:W-:Y:S02]  /*24b0*/  @P0 R2UR UR6, R2 ;  /* 0x00000000020602ca */ /* 0x000fe400000e0000 */
[----:B------:R-:W-:-:S02]  /*24c0*/  PRMT R0, RZ, 0x654, R0 ;  /* 0x00000654ff007816 */ /* 0x000fc40000000000 */
[----:B------:R-:W-:Y:S02]  /*24d0*/  @P0 R2UR UR4, R4 ;  /* 0x00000000040402ca */ /* 0x000fe400000e0000 */
[----:B------:R1:W-:Y:S03]  /*24e0*/  SYNCS.ARRIVE.TRANS64.RED.A1T0 RZ, [R0+URZ], RZ ;  /* 0x000000ff00ff79a7 */ /* 0x0003e600081004ff */
[----:B------:R-:W-:-:S04]  /*24f0*/  @UP1 UMOV UR39, UR5 ;  /* 0x0000000500271c82 */ /* 0x000fc80008000000 */
[----:B------:R-:W-:-:S04]  /*2500*/  @UP1 UMOV UR40, UR6 ;  /* 0x0000000600281c82 */ /* 0x000fc80008000000 */
[----:B------:R-:W-:Y:S01]  /*2510*/  @UP1 UMOV UR36, UR4 ;  /* 0x0000000400241c82 */ /* 0x000fe20008000000 */
[----:B------:R-:W-:Y:S05]  /*2520*/  BRA.U !UP0, `(.L_x_41) ;  /* 0x0000000108d47547 */ /* 0x000fea000b800000 */
[----:B------:R-:W2:Y:S01]  /*2530*/  LDCU.128 UR12, c[0x0][0xb10] ;  /* 0x00016200ff0c77ac */ /* 0x000ea20008000c00 */
[----:B------:R-:W3:Y:S01]  /*2540*/  LDCU UR22, c[0x0][0xb20] ;  /* 0x00016400ff1677ac */ /* 0x000ee20008000800 */
[----:B------:R-:W4:Y:S01]  /*2550*/  LDCU UR20, c[0x0][0xb0c] ;  /* 0x00016180ff1477ac */ /* 0x000f220008000800 */
[----:B------:R-:W1:Y:S01]  /*2560*/  LDCU.64 UR8, c[0x0][0xb28] ;  /* 0x00016500ff0877ac */ /* 0x000e620008000a00 */
[----:B------:R-:W-:Y:S02]  /*2570*/  UISETP.NE.AND UP3, UPT, UR42, 0x1, UPT ;  /* 0x000000012a00788c */ /* 0x000fe4000bf65270 */
[----:B--2---:R-:W-:Y:S02]  /*2580*/  UIMAD.WIDE.U32 UR10, UR41, UR15, URZ ;  /* 0x0000000f290a72a5 */ /* 0x004fe4000f8e00ff */
[----:B------:R-:W-:Y:S02]  /*2590*/  UIMAD.WIDE.U32 UR4, UR43, UR12, URZ ;  /* 0x0000000c2b0472a5 */ /* 0x000fe4000f8e00ff */
[----:B------:R-:W-:-:S02]  /*25a0*/  UISETP.NE.AND UP0, UPT, UR14, 0x1, UPT ;  /* 0x000000010e00788c */ /* 0x000fc4000bf05270 */
[----:B------:R-:W-:Y:S01]  /*25b0*/  UIMAD.WIDE.U32 UR18, UR39, UR15, URZ ;  /* 0x0000000f271272a5 */ /* 0x000fe2000f8e00ff */
[----:B------:R-:W-:Y:S02]  /*25c0*/  UMOV UR10, UR11 ;  /* 0x0000000b000a7c82 */ /* 0x000fe40008000000 */
[----:B------:R-:W-:Y:S01]  /*25d0*/  UMOV UR4, UR5 ;  /* 0x0000000500047c82 */ /* 0x000fe20008000000 */
[----:B---3--:R-:W-:Y:S02]  /*25e0*/  USHF.R.U32.HI UR10, URZ, UR22, UR10 ;  /* 0x00000016ff0a7299 */ /* 0x008fe4000801160a */
[----:B----4-:R-:W-:Y:S02]  /*25f0*/  UISETP.NE.AND UP2, UPT, UR20, 0x1, UPT ;  /* 0x000000011400788c */ /* 0x010fe4000bf45270 */
[----:B------:R-:W-:Y:S02]  /*2600*/  USHF.R.U32.HI UR4, URZ, UR13, UR4 ;  /* 0x0000000dff047299 */ /* 0x000fe40008011604 */
[----:B------:R-:W-:-:S02]  /*2610*/  USEL UR5, UR41, UR10, !UP0 ;  /* 0x0000000a29057287 */ /* 0x000fc4000c000000 */
[----:B------:R-:W-:Y:S02]  /*2620*/  USEL UR6, UR43, UR4, !UP2 ;  /* 0x000000042b067287 */ /* 0x000fe4000d000000 */
[----:B-1----:R-:W-:Y:S01]  /*2630*/  UIMAD.WIDE.U32 UR10, UR5, UR8, URZ ;  /* 0x00000008050a72a5 */ /* 0x002fe2000f8e00ff */
[----:B------:R-:W-:Y:S01]  /*2640*/  UMOV UR4, UR19 ;  /* 0x0000001300047c82 */ /* 0x000fe20008000000 */
[----:B------:R-:W-:Y:S02]  /*2650*/  UIMAD.WIDE.U32 UR16, UR40, UR12, URZ ;  /* 0x0000000c281072a5 */ /* 0x000fe4000f8e00ff */
[----:B------:R-:W-:-:S03]  /*2660*/  UIMAD.WIDE.U32 UR18, UR6, UR8, URZ ;  /* 0x00000008061272a5 */ /* 0x000fc6000f8e00ff */
[----:B------:R-:W-:Y:S01]  /*2670*/  UMOV UR10, UR11 ;  /* 0x0000000b000a7c82 */ /* 0x000fe20008000000 */
[----:B------:R-:W-:Y:S02]  /*2680*/  USHF.R.U32.HI UR4, URZ, UR22, UR4 ;  /* 0x00000016ff047299 */ /* 0x000fe40008011604 */
[----:B------:R-:W-:Y:S01]  /*2690*/  @UP3 USHF.R.U32.HI UR5, URZ, UR9, UR10 ;  /* 0x00000009ff053299 */ /* 0x000fe2000801160a */
[----:B------:R-:W-:Y:S01]  /*26a0*/  UMOV UR16, UR17 ;  /* 0x0000001100107c82 */ /* 0x000fe20008000000 */
[----:B------:R-:W-:Y:S01]  /*26b0*/  UMOV UR18, UR19 ;  /* 0x0000001300127c82 */ /* 0x000fe20008000000 */
[----:B------:R-:W-:Y:S02]  /*26c0*/  USHF.R.U32.HI UR13, URZ, UR13, UR16 ;  /* 0x0000000dff0d7299 */ /* 0x000fe40008011610 */
[----:B------:R-:W-:Y:S02]  /*26d0*/  USEL UR4, UR39, UR4, !UP0 ;  /* 0x0000000427047287 */ /* 0x000fe4000c000000 */
[----:B------:R-:W-:-:S02]  /*26e0*/  @UP3 USHF.R.U32.HI UR6, URZ, UR9, UR18 ;  /* 0x00000009ff063299 */ /* 0x000fc40008011612 */
[----:B------:R-:W-:Y:S02]  /*26f0*/  UIMAD UR10, UR42, UR5, URZ ;  /* 0x000000052a0a72a4 */ /* 0x000fe4000f8e02ff */
[----:B------:R-:W-:Y:S02]  /*2700*/  USEL UR5, UR40, UR13, !UP2 ;  /* 0x0000000d28057287 */ /* 0x000fe4000d000000 */
[----:B------:R-:W-:Y:S02]  /*2710*/  UIMAD UR12, UR42, UR6, URZ ;  /* 0x000000062a0c72a4 */ /* 0x000fe4000f8e02ff */
[----:B------:R-:W-:Y:S02]  /*2720*/  UISETP.GE.AND UP0, UPT, UR4, UR10, UPT ;  /* 0x0000000a0400728c */ /* 0x000fe4000bf06270 */
[----:B------:R-:W-:Y:S02]  /*2730*/  UIMAD.WIDE.U32 UR10, UR4, UR8, URZ ;  /* 0x00000008040a72a5 */ /* 0x000fe4000f8e00ff */
[----:B------:R-:W-:-:S02]  /*2740*/  UISETP.GE.OR UP0, UPT, UR5, UR12, UP0 ;  /* 0x0000000c0500728c */ /* 0x000fc40008706670 */
        /* <DEDUP_REMOVED lines=19> */
.L_x_41:
[----:B------:R-:W3:Y:S02]  /*2880*/  LDCU UR4, c[0x0][0xb30] ;  /* 0x00016600ff0477ac */ /* 0x000ee40008000800 */
[----:B---3--:R-:W-:-:S09]  /*2890*/  UISETP.NE.AND UP0, UPT, UR4, 0x1, UPT ;  /* 0x000000010400788c */ /* 0x008fd2000bf05270 */
[----:B------:R-:W-:Y:S05]  /*28a0*/  BRA.U UP0, `(.L_x_42) ;  /* 0x0000000100447547 */ /* 0x000fea000b800000 */
[----:B------:R-:W3:Y:S01]  /*28b0*/  LDCU.128 UR12, c[0x0][0xb10] ;  /* 0x00016200ff0c77ac */ /* 0x000ee20008000c00 */
[----:B------:R-:W4:Y:S01]  /*28c0*/  LDCU UR10, c[0x0][0xb0c] ;  /* 0x00016180ff0a77ac */ /* 0x000f220008000800 */
[----:B------:R-:W1:Y:S01]  /*28d0*/  LDCU UR6, c[0x0][0xb20] ;  /* 0x00016400ff0677ac */ /* 0x000e620008000800 */
[----:B---3--:R-:W-:Y:S02]  /*28e0*/  UIMAD.WIDE.U32 UR8, UR40, UR12, URZ ;  /* 0x0000000c280872a5 */ /* 0x008fe4000f8e00ff */
[----:B------:R-:W-:Y:S02]  /*28f0*/  UIMAD.WIDE.U32 UR4, UR39, UR15, URZ ;  /* 0x0000000f270472a5 */ /* 0x000fe4000f8e00ff */
[----:B----4-:R-:W-:Y:S02]  /*2900*/  UISETP.NE.AND UP2, UPT, UR10, 0x1, UPT ;  /* 0x000000010a00788c */ /* 0x010fe4000bf45270 */
[----:B------:R-:W-:Y:S01]  /*2910*/  UISETP.NE.AND UP0, UPT, UR14, 0x1, UPT ;  /* 0x000000010e00788c */ /* 0x000fe2000bf05270 */
[----:B------:R-:W-:-:S02]  /*2920*/  UMOV UR8, UR9 ;  /* 0x0000000900087c82 */ /* 0x000fc40008000000 */
[----:B------:R-:W-:Y:S01]  /*2930*/  UMOV UR4, UR5 ;  /* 0x0000000500047c82 */ /* 0x000fe20008000000 */
[----:B------:R-:W-:Y:S02]  /*2940*/  USHF.R.U32.HI UR13, URZ, UR13, UR8 ;  /* 0x0000000dff0d7299 */ /* 0x000fe40008011608 */
[----:B-1----:R-:W-:Y:S02]  /*2950*/  USHF.R.U32.HI UR4, URZ, UR6, UR4 ;  /* 0x00000006ff047299 */ /* 0x002fe40008011604 */
[----:B------:R-:W-:Y:S02]  /*2960*/  USEL UR5, UR40, UR13, !UP2 ;  /* 0x0000000d28057287 */ /* 0x000fe4000d000000 */
[----:B------:R-:W-:-:S04]  /*2970*/  USEL UR4, UR39, UR4, !UP0 ;  /* 0x0000000427047287 */ /* 0x000fc8000c000000 */
[----:B------:R-:W-:Y:S02]  /*2980*/  UIADD3 UR6, UPT, UPT, UR5, -UR4, URZ ;  /* 0x8000000405067290 */ /* 0x000fe4000fffe0ff */
[----:B------:R-:W-:Y:S02]  /*2990*/  UIADD3 UR4, UPT, UPT, -UR5, UR4, URZ ;  /* 0x0000000405047290 */ /* 0x000fe4000fffe1ff */
[----:B------:R-:W-:Y:S02]  /*29a0*/  UIMAD UR39, UR6, UR14, UR39 ;  /* 0x0000000e062772a4 */ /* 0x000fe4000f8e0227 */
[----:B------:R-:W-:-:S12]  /*29b0*/  UIMAD UR40, UR4, UR10, UR40 ;  /* 0x0000000a042872a4 */ /* 0x000fd8000f8e0228 */
.L_x_42:
[----:B------:R-:W-:Y:S01]  /*29c0*/  VIADD R11, R11, 0x1 ;  /* 0x000000010b0b7836 */ /* 0x000fe20000000000 */
[----:B------:R-:W-:Y:S02]  /*29d0*/  R2UR UR5, R88 ;  /* 0x00000000580572ca */ /* 0x000fe400000e0000 */
[----:B------:R-:W-:Y:S02]  /*29e0*/  R2UR UR4, R87 ;  /* 0x00000000570472ca */ /* 0x000fe400000e0000 */
[C---:B------:R-:W-:Y:S02]  /*29f0*/  ISETP.NE.AND P0, PT, R11.reuse, 0x2, PT ;  /* 0x000000020b00780c */ /* 0x040fe40003f05270 */
[----:B------:R-:W-:Y:S02]  /*2a00*/  PLOP3.LUT P1, PT, PT, PT, PT, 0x80, 0x8 ;  /* 0x000000000008781c */ /* 0x000fe40003f2f070 */
[----:B------:R-:W-:Y:S02]  /*2a10*/  SEL R3, RZ, 0x1, P0 ;  /* 0x00000001ff037807 */ /* 0x000fe40000000000 */
[----:B------:R-:W-:-:S02]  /*2a20*/  SEL R11, R11, RZ, P0 ;  /* 0x000000ff0b0b7207 */ /* 0x000fc40000000000 */
[----:B------:R-:W-:Y:S01]  /*2a30*/  LOP3.LUT R10, R10, R3, RZ, 0x3c, !PT ;  /* 0x000000030a0a7212 */ /* 0x000fe200078e3cff */
[----:B------:R-:W-:Y:S02]  /*2a40*/  UIADD3 UR16, UPT, UPT, UR40, UR5, URZ ;  /* 0x0000000528107290 */ /* 0x000fe4000fffe0ff */
[----:B------:R-:W-:Y:S01]  /*2a50*/  UIADD3 UR20, UPT, UPT, UR39, UR4, URZ ;  /* 0x0000000427147290 */ /* 0x000fe2000fffe0ff */
[----:B------:R-:W-:Y:S11]  /*2a60*/  BRA.U UP1, `(.L_x_43) ;  /* 0xfffffff101447547 */ /* 0x000ff6000b83ffff */
[----:B------:R-:W-:Y:S01]  /*2a70*/  UIADD3 UR21, UPT, UPT, UR21, 0x48, URZ ;  /* 0x0000004815157890 */ /* 0x000fe2000fffe0ff */
[----:B------:R-:W-:-:S03]  /*2a80*/  SHF.L.U32 R3, R12, 0x1f, RZ ;  /* 0x0000001f0c037819 */ /* 0x000fc600000006ff */
[----:B------:R-:W-:-:S09]  /*2a90*/  ULEA UR4, UR7, UR21, 0x3 ;  /* 0x0000001507047291 */ /* 0x000fd2000f8e18ff */
[----:B------:R-:W3:Y:S02]  /*2aa0*/  SYNCS.PHASECHK.TRANS64.TRYWAIT P0, [UR4], R3 ;  /* 0x00000003ff0075a7 */ /* 0x000ee40008001104 */
[----:B---3--:R-:W-:Y:S05]  /*2ab0*/  @!P0 BRA `(.L_x_44) ;  /* 0x0000007000608947 */ /* 0x008fea0003800000 */
.L_x_149:
[----:B------:R-:W-:-:S04]  /*2ac0*/  UIADD3 UR4, UPT, UPT, UR7, 0x1, URZ ;  /* 0x0000000107047890 */ /* 0x000fc8000fffe0ff */
[----:B------:R-:W-:-:S04]  /*2ad0*/  UISETP.NE.AND UP0, UPT, UR4, 0x9, UPT ;  /* 0x000000090400788c */ /* 0x000fc8000bf05270 */
[----:B------:R-:W-:Y:S02]  /*2ae0*/  USEL UR6, URZ, 0x1, UP0 ;  /* 0x00000001ff067887 */ /* 0x000fe40008000000 */
[----:B------:R-:W-:-:S04]  /*2af0*/  USEL UR4, UR4, URZ, UP0 ;  /* 0x000000ff04047287 */ /* 0x000fc80008000000 */
[----:B------:R-:W-:Y:S01]  /*2b00*/  ULEA UR5, UR4, UR21, 0x3 ;  /* 0x0000001504057291 */ /* 0x000fe2000f8e18ff */
[----:B------:R-:W-:-:S04]  /*2b10*/  LOP3.LUT R2, R12, UR6, RZ, 0x3c, !PT ;  /* 0x000000060c027c12 */ /* 0x000fc8000f8e3cff */
[----:B-1----:R-:W-:-:S04]  /*2b20*/  SHF.L.U32 R3, R2, 0x1f, RZ ;  /* 0x0000001f02037819 */ /* 0x002fc800000006ff */
[----:B------:R-:W1:Y:S02]  /*2b30*/  SYNCS.PHASECHK.TRANS64.TRYWAIT P0, [UR5], R3 ;  /* 0x00000003ff0075a7 */ /* 0x000e640008001105 */
[----:B-1----:R-:W-:Y:S05]  /*2b40*/  @!P0 BRA `(.L_x_45) ;  /* 0x0000007000548947 */ /* 0x002fea0003800000 */
.L_x_151:
        /* <DEDUP_REMOVED lines=9> */
.L_x_153:
        /* <DEDUP_REMOVED lines=9> */
.L_x_155:
        /* <DEDUP_REMOVED lines=9> */
.L_x_157:
        /* <DEDUP_REMOVED lines=9> */
.L_x_159:
        /* <DEDUP_REMOVED lines=9> */
.L_x_161:
        /* <DEDUP_REMOVED lines=9> */
.L_x_163:
[----:B------:R-:W-:-:S04]  /*2eb0*/  UIADD3 UR4, UPT, UPT, UR4, 0x1, URZ ;  /* 0x0000000104047890 */ /* 0x000fc8000fffe0ff */
[----:B------:R-:W-:-:S04]  /*2ec0*/  UISETP.NE.AND UP0, UPT, UR4, 0x9, UPT ;  /* 0x000000090400788c */ /* 0x000fc8000bf05270 */
[----:B------:R-:W-:Y:S02]  /*2ed0*/  USEL UR5, URZ, 0x1, UP0 ;  /* 0x00000001ff057887 */ /* 0x000fe40008000000 */
[----:B------:R-:W-:-:S04]  /*2ee0*/  USEL UR4, UR4, URZ, UP0 ;  /* 0x000000ff04047287 */ /* 0x000fc80008000000 */
[----:B------:R-:W-:Y:S01]  /*2ef0*/  ULEA UR4, UR4, UR21, 0x3 ;  /* 0x0000001504047291 */ /* 0x000fe2000f8e18ff */
[----:B-1----:R-:W-:-:S04]  /*2f00*/  LOP3.LUT R3, R2, UR5, RZ, 0x3c, !PT ;  /* 0x0000000502037c12 */ /* 0x002fc8000f8e3cff */
[----:B------:R-:W-:Y:S01]  /*2f10*/  SHF.L.U32 R3, R3, 0x1f, RZ ;  /* 0x0000001f03037819 */ /* 0x000fe200000006ff */
[----:B------:R-:W-:-:S07]  /*2f20*/  IMAD.U32 R0, RZ, RZ, UR4 ;  /* 0x00000004ff007e24 */ /* 0x000fce000f8e00ff */
.L_x_52:
[----:B-1----:R1:W3:Y:S02]  /*2f30*/  SYNCS.PHASECHK.TRANS64.TRYWAIT P0, [R0+URZ], R3 ;  /* 0x00000003000075a7 */ /* 0x0022e400080011ff */
[----:B---3--:R-:W-:Y:S05]  /*2f40*/  @!P0 NANOSLEEP.SYNCS 0x989680 ;  /* 0x009896800000895d */ /* 0x008fea0003900000 */
[----:B------:R-:W3:Y:S02]  /*2f50*/  @!P0 SYNCS.PHASECHK.TRANS64 P0, [R0+URZ], R3 ;  /* 0x00000003000085a7 */ /* 0x000ee400080010ff */
[----:B--23--:R-:W-:Y:S05]  /*2f60*/  @P0 EXIT ;  /* 0x000000000000094d */ /* 0x00cfea0003800000 */
[----:B------:R-:W-:Y:S05]  /*2f70*/  BRA `(.L_x_52) ;  /* 0xfffffffc00ec7947 */ /* 0x000fea000383ffff */
.L_x_23:
[----:B------:R-:W2:Y:S02]  /*2f80*/  S2UR UR4, SR_CgaCtaId ;  /* 0x00000000000479c3 */ /* 0x000ea40000008800 */
[----:B--2---:R-:W-:-:S04]  /*2f90*/  UISETP.NE.AND UP0, UPT, UR4, URZ, UPT ;  /* 0x000000ff0400728c */ /* 0x004fc8000bf05270 */
[----:B------:R-:W-:-:S09]  /*2fa0*/  UISETP.NE.OR UP0, UPT, UR17, 0x1, UP0 ;  /* 0x000000011100788c */ /* 0x000fd20008705670 */
[----:B------:R-:W-:Y:S05]  /*2fb0*/  BRA.U UP0, `(.L_x_53) ;  /* 0x00000005004c7547 */ /* 0x000fea000b800000 */
[----:B------:R-:W2:Y:S01]  /*2fc0*/  S2UR UR5, SR_CgaCtaId ;  /* 0x00000000000579c3 */ /* 0x000ea20000008800 */
[----:B------:R-:W-:Y:S01]  /*2fd0*/  UMOV UR4, 0x400 ;  /* 0x0000040000047882 */ /* 0x000fe20000000000 */
[----:B------:R-:W-:Y:S01]  /*2fe0*/  ISETP.GE.U32.AND P2, PT, R0, 0x8, PT ;  /* 0x000000080000780c */ /* 0x000fe20003f46070 */
[----:B------:R-:W-:Y:S01]  /*2ff0*/  IMAD.MOV.U32 R12, RZ, RZ, 0x1 ;  /* 0x00000001ff0c7424 */ /* 0x000fe200078e00ff */
[----:B------:R-:W-:Y:S02]  /*3000*/  CS2R R10, SRZ ;  /* 0x00000000000a7805 */ /* 0x000fe4000001ff00 */
[----:B------:R-:W-:Y:S01]  /*3010*/  CS2R R8, SRZ ;  /* 0x0000000000087805 */ /* 0x000fe2000001ff00 */
[----:B--2---:R-:W-:-:S03]  /*3020*/  ULEA UR6, UR5, UR4, 0x18 ;  /* 0x0000000405067291 */ /* 0x004fc6000f8ec0ff */
[----:B------:R-:W-:-:S09]  /*3030*/  UMOV UR5, URZ ;  /* 0x000000ff00057c82 */ /* 0x000fd20008000000 */
.L_x_57:
[----:B------:R-:W-:Y:S02]  /*3040*/  LEA R2, R8, UR6, 0x3 ;  /* 0x0000000608027c11 */ /* 0x000fe4000f8e18ff */
[----:B------:R-:W-:-:S03]  /*3050*/  SHF.L.U32 R5, R9, 0x1f, RZ ;  /* 0x0000001f09057819 */ /* 0x000fc600000006ff */
[----:B------:R-:W-:Y:S01]  /*3060*/  VIADD R4, R2, 0x150 ;  /* 0x0000015002047836 */ /* 0x000fe20000000000 */
[----:B------:R-:W2:Y:S02]  /*3070*/  SYNCS.PHASECHK.TRANS64.TRYWAIT P0, [R2+URZ+0x140], R5 ;  /* 0x00014005020075a7 */ /* 0x000ea400080011ff */
[----:B--2---:R-:W-:Y:S05]  /*3080*/  @!P0 BRA `(.L_x_54) ;  /* 0x0000006c00ac8947 */ /* 0x004fea0003800000 */
.L_x_164:
[----:B------:R-:W-:Y:S01]  /*3090*/  ULEA UR4, UR5, UR6, 0x3 ;  /* 0x0000000605047291 */ /* 0x000fe2000f8e18ff */
[----:B------:R-:W-:Y:S02]  /*30a0*/  PRMT R4, RZ, 0x654, R4 ;  /* 0x00000654ff047816 */ /* 0x000fe40000000004 */
[----:B--2---:R-:W-:Y:S01]  /*30b0*/  SHF.L.U32 R5, R12, 0x1f, RZ ;  /* 0x0000001f0c057819 */ /* 0x004fe200000006ff */
[----:B------:R-:W-:Y:S01]  /*30c0*/  UIADD3 UR7, UPT, UPT, UR4, 0xe0, URZ ;  /* 0x000000e004077890 */ /* 0x000fe2000fffe0ff */
[----:B------:R2:W-:Y:S05]  /*30d0*/  SYNCS.ARRIVE.TRANS64.RED.A1T0 RZ, [R4+URZ], RZ ;  /* 0x000000ff04ff79a7 */ /* 0x0005ea00081004ff */
[----:B------:R-:W-:Y:S01]  /*30e0*/  IMAD.U32 R7, RZ, RZ, UR7 ;  /* 0x00000007ff077e24 */ /* 0x000fe2000f8e00ff */
[----:B------:R-:W3:Y:S04]  /*30f0*/  SYNCS.PHASECHK.TRANS64.TRYWAIT P0, [UR4+0xf0], R5 ;  /* 0x0000f005ff0075a7 */ /* 0x000ee80008001104 */
[----:B------:R-:W-:Y:S01]  /*3100*/  PRMT R6, R0, 0x654, R7 ;  /* 0x0000065400067816 */ /* 0x000fe20000000007 */
[----:B--2---:R-:W-:Y:S01]  /*3110*/  @!P2 IMAD.MOV.U32 R4, RZ, RZ, 0x10 ;  /* 0x00000010ff04a424 */ /* 0x004fe200078e00ff */
[----:B---3--:R-:W-:Y:S06]  /*3120*/  @!P0 BRA `(.L_x_55) ;  /* 0x0000006c00988947 */ /* 0x008fec0003800000 */
.L_x_166:
[----:B------:R-:W-:Y:S01]  /*3130*/  ULEA UR8, UR5, UR6, 0x4 ;  /* 0x0000000605087291 */ /* 0x000fe2000f8e20ff */
[----:B------:R-:W-:Y:S01]  /*3140*/  SEL R3, R6, R3, !P2 ;  /* 0x0000000306037207 */ /* 0x000fe20005000000 */
[----:B------:R-:W-:Y:S01]  /*3150*/  UIADD3 UR9, UPT, UPT, UR4, 0xe0, URZ ;  /* 0x000000e004097890 */ /* 0x000fe2000fffe0ff */
[----:B--2---:R-:W-:Y:S01]  /*3160*/  LEA R2, R11, UR6, 0x3 ;  /* 0x000000060b027c11 */ /* 0x004fe2000f8e18ff */
[----:B------:R-:W-:Y:S01]  /*3170*/  UIADD3 UR8, UPT, UPT, UR8, 0x170, URZ ;  /* 0x0000017008087890 */ /* 0x000fe2000fffe0ff */
[----:B------:R-:W-:Y:S01]  /*3180*/  SHF.L.U32 R5, R10, 0x1f, RZ ;  /* 0x0000001f0a057819 */ /* 0x000fe200000006ff */
[----:B------:R2:W-:Y:S01]  /*3190*/  @!P2 SYNCS.ARRIVE.TRANS64.RED RZ, [R3+URZ], R4 ;  /* 0x0000000403ffa9a7 */ /* 0x0005e200080004ff */
[----:B------:R-:W-:Y:S01]  /*31a0*/  UIADD3 UR4, UPT, UPT, UR5, 0x1, URZ ;  /* 0x0000000105047890 */ /* 0x000fe2000fffe0ff */
[----:B------:R-:W-:-:S03]  /*31b0*/  VIADD R8, R8, 0x1 ;  /* 0x0000000108087836 */ /* 0x000fc60000000000 */
[----:B------:R-:W-:Y:S02]  /*31c0*/  UISETP.NE.AND UP0, UPT, UR4, 0x2, UPT ;  /* 0x000000020400788c */ /* 0x000fe4000bf05270 */
[----:B------:R-:W-:Y:S06]  /*31d0*/  UGETNEXTWORKID.BROADCAST [UR8], [UR9] ;  /* 0x00000000080073ca */ /* 0x000fec0008000100 */
[----:B------:R-:W-:Y:S01]  /*31e0*/  USEL UR7, URZ, 0x1, UP0 ;  /* 0x00000001ff077887 */ /* 0x000fe20008000000 */
[----:B------:R-:W-:Y:S01]  /*31f0*/  ISETP.NE.AND P0, PT, R8, 0x2, PT ;  /* 0x000000020800780c */ /* 0x000fe20003f05270 */
[----:B------:R-:W-:Y:S01]  /*3200*/  USEL UR5, UR4, URZ, UP0 ;  /* 0x000000ff04057287 */ /* 0x000fe20008000000 */
[----:B------:R-:W3:Y:S03]  /*3210*/  SYNCS.PHASECHK.TRANS64.TRYWAIT P1, [R2+URZ+0xe0], R5 ;  /* 0x0000e005020075a7 */ /* 0x000ee600080211ff */
[----:B------:R-:W-:Y:S01]  /*3220*/  LOP3.LUT R12, R12, UR7, RZ, 0x3c, !PT ;  /* 0x000000070c0c7c12 */ /* 0x000fe2000f8e3cff */
[----:B--23--:R-:W-:Y:S07]  /*3230*/  @!P1 BRA `(.L_x_56) ;  /* 0x0000006c006c9947 */ /* 0x00cfee0003800000 */
.L_x_167:
[C---:B------:R-:W-:Y:S01]  /*3240*/  LEA R4, R11.reuse, UR6, 0x4 ;  /* 0x000000060b047c11 */ /* 0x040fe2000f8e20ff */
[----:B--2---:R-:W-:Y:S01]  /*3250*/  VIADD R2, R2, 0xf0 ;  /* 0x000000f002027836 */ /* 0x004fe20000000000 */
[----:B------:R-:W-:Y:S01]  /*3260*/  SEL R8, R8, RZ, P0 ;  /* 0x000000ff08087207 */ /* 0x000fe20000000000 */
[----:B------:R-:W-:-:S03]  /*3270*/  VIADD R11, R11, 0x1 ;  /* 0x000000010b0b7836 */ /* 0x000fc60000000000 */
[----:B------:R-:W2:Y:S01]  /*3280*/  LDS.128 R4, [R4+0x170] ;  /* 0x0001700004047984 */ /* 0x000ea20000000c00 */
[----:B------:R-:W-:Y:S02]  /*3290*/  PRMT R2, RZ, 0x654, R2 ;  /* 0x00000654ff027816 */ /* 0x000fe40000000002 */
[C---:B------:R-:W-:Y:S01]  /*32a0*/  ISETP.NE.AND P1, PT, R11.reuse, 0x2, PT ;  /* 0x000000020b00780c */ /* 0x040fe20003f25270 */
[----:B------:R-:W-:Y:S01]  /*32b0*/  @!PT LDS RZ, [RZ] ;  /* 0x00000000fffff984 */ /* 0x000fe20000000800 */
[----:B------:R-:W-:Y:S01]  /*32c0*/  @!PT LDS RZ, [RZ] ;  /* 0x00000000fffff984 */ /* 0x000fe20000000800 */
[----:B------:R-:W-:Y:S01]  /*32d0*/  @!PT LDS RZ, [RZ] ;  /* 0x00000000fffff984 */ /* 0x000fe20000000800 */
[----:B------:R-:W-:Y:S01]  /*32e0*/  @!PT LDS RZ, [RZ] ;  /* 0x00000000fffff984 */ /* 0x000fe20000000800 */
[----:B------:R3:W-:Y:S06]  /*32f0*/  MEMBAR.ALL.CTA ;  /* 0x0000000000007992 */ /* 0x0007ec0000008000 */
[----:B---3--:R-:W3:Y:S01]  /*3300*/  FENCE.VIEW.ASYNC.S ;  /* 0x00000000000073c6 */ /* 0x008ee20000000000 */
[----:B------:R-:W-:Y:S01]  /*3310*/  SEL R11, R11, RZ, P1 ;  /* 0x000000ff0b0b7207 */ /* 0x000fe20000800000 */
[----:B---3--:R3:W-:Y:S01]  /*3320*/  SYNCS.ARRIVE.TRANS64.RED.A1T0 RZ, [R2+URZ], RZ ;  /* 0x000000ff02ff79a7 */ /* 0x0087e200081004ff */
[----:B--2---:R-:W-:-:S02]  /*3330*/  LOP3.LUT P3, RZ, R6, 0x1, RZ, 0xc0, !PT ;  /* 0x0000000106ff7812 */ /* 0x004fc4000786c0ff */
[----:B------:R-:W-:-:S04]  /*3340*/  SEL R5, RZ, 0x1, P1 ;  /* 0x00000001ff057807 */ /* 0x000fc80000800000 */
[----:B------:R-:W-:Y:S02]  /*3350*/  LOP3.LUT R10, R10, R5, RZ, 0x3c, !PT ;  /* 0x000000050a0a7212 */ /* 0x000fe400078e3cff */
[----:B---3--:R-:W-:-:S04]  /*3360*/  SEL R2, RZ, 0x1, P0 ;  /* 0x00000001ff027807 */ /* 0x008fc80000000000 */
[----:B------:R-:W-:Y:S01]  /*3370*/  LOP3.LUT R9, R9, R2, RZ, 0x3c, !PT ;  /* 0x0000000209097212 */ /* 0x000fe200078e3cff */
[----:B------:R-:W-:Y:S06]  /*3380*/  @P3 BRA `(.L_x_57) ;  /* 0xfffffffc002c3947 */ /* 0x000fec000383ffff */
[----:B------:R-:W-:Y:S01]  /*3390*/  ULEA UR4, UR5, UR6, 0x3 ;  /* 0x0000000605047291 */ /* 0x000fe2000f8e18ff */
[----:B------:R-:W-:-:S08]  /*33a0*/  SHF.L.U32 R3, R12, 0x1f, RZ ;  /* 0x0000001f0c037819 */ /* 0x000fd000000006ff */
[----:B------:R-:W2:Y:S02]  /*33b0*/  SYNCS.PHASECHK.TRANS64 P0, [UR4+0xf0], R3 ;  /* 0x0000f003ff0075a7 */ /* 0x000ea40008001004 */
[----:B--2---:R-:W-:Y:S05]  /*33c0*/  @P0 BRA `(.L_x_58) ;  /* 0x0000000000080947 */ /* 0x004fea0003800000 */
[----:B------:R-:W2:Y:S02]  /*33d0*/  SYNCS.PHASECHK.TRANS64.TRYWAIT P0, [UR4+0xf0], R3 ;  /* 0x0000f003ff0075a7 */ /* 0x000ea40008001104 */
[----:B--2---:R-:W-:Y:S05]  /*33e0*/  @!P0 BRA `(.L_x_59) ;  /* 0x0000006c00148947 */ /* 0x004fea0003800000 */
.L_x_58:
[----:B------:R-:W-:-:S04]  /*33f0*/  UIADD3 UR7, UPT, UPT, UR5, 0x1, URZ ;  /* 0x0000000105077890 */ /* 0x000fc8000fffe0ff */
[----:B------:R-:W-:-:S04]  /*3400*/  UISETP.NE.AND UP0, UPT, UR7, 0x2, UPT ;  /* 0x000000020700788c */ /* 0x000fc8000bf05270 */
[----:B------:R-:W-:Y:S02]  /*3410*/  USEL UR8, URZ, 0x1, UP0 ;  /* 0x00000001ff087887 */ /* 0x000fe40008000000 */
[----:B------:R-:W-:-:S04]  /*3420*/  USEL UR7, UR7, URZ, UP0 ;  /* 0x000000ff07077287 */ /* 0x000fc80008000000 */
[----:B------:R-:W-:Y:S01]  /*3430*/  ULEA UR7, UR7, UR6, 0x3 ;  /* 0x0000000607077291 */ /* 0x000fe2000f8e18ff */
[----:B--2---:R-:W-:-:S04]  /*3440*/  LOP3.LUT R3, R12, UR8, RZ, 0x3c, !PT ;  /* 0x000000080c037c12 */ /* 0x004fc8000f8e3cff */
[----:B------:R-:W-:-:S04]  /*3450*/  SHF.L.U32 R0, R3, 0x1f, RZ ;  /* 0x0000001f03007819 */ /* 0x000fc800000006ff */
[----:B------:R-:W2:Y:S02]  /*3460*/  SYNCS.PHASECHK.TRANS64 P0, [UR7+0xf0], R0 ;  /* 0x0000f000ff0075a7 */ /* 0x000ea40008001007 */
[----:B-12---:R-:W-:Y:S05]  /*3470*/  @P0 EXIT ;  /* 0x000000000000094d */ /* 0x006fea0003800000 */
[----:B------:R-:W-:Y:S02]  /*3480*/  SHF.L.U32 R3, R3, 0x1f, RZ ;  /* 0x0000001f03037819 */ /* 0x000fe400000006ff */
[----:B------:R-:W-:-:S07]  /*3490*/  MOV R0, UR7 ;  /* 0x0000000700007c02 */ /* 0x000fce0008000f00 */
.L_x_60:
[----:B-1----:R1:W2:Y:S02]  /*34a0*/  SYNCS.PHASECHK.TRANS64.TRYWAIT P0, [R0+URZ+0xf0], R3 ;  /* 0x0000f003000075a7 */ /* 0x0022a400080011ff */
[----:B--2---:R-:W-:Y:S05]  /*34b0*/  @!P0 NANOSLEEP.SYNCS 0x989680 ;  /* 0x009896800000895d */ /* 0x004fea0003900000 */
[----:B------:R-:W2:Y:S02]  /*34c0*/  @!P0 SYNCS.PHASECHK.TRANS64 P0, [R0+URZ+0xf0], R3 ;  /* 0x0000f003000085a7 */ /* 0x000ea400080010ff */
[----:B--2---:R-:W-:Y:S05]  /*34d0*/  @P0 EXIT ;  /* 0x000000000000094d */ /* 0x004fea0003800000 */
[----:B------:R-:W-:Y:S05]  /*34e0*/  BRA `(.L_x_60) ;  /* 0xfffffffc00ec7947 */ /* 0x000fea000383ffff */
.L_x_53:
[----:B------:R-:W-:Y:S05]  /*34f0*/  BRA.U UP6, `(.L_x_61) ;  /* 0x0000000d06a07547 */ /* 0x000fea000b800000 */
[----:B------:R-:W2:Y:S01]  /*3500*/  S2UR UR7, SR_CgaCtaId ;  /* 0x00000000000779c3 */ /* 0x000ea20000008800 */
[----:B------:R-:W-:Y:S01]  /*3510*/  UMOV UR4, 0x40 ;  /* 0x0000004000047882 */ /* 0x000fe20000000000 */
[----:B------:R-:W-:Y:S01]  /*3520*/  NOP ;  /* 0x0000000000007918 */ /* 0x000fe20000000000 */
[----:B------:R-:W-:Y:S01]  /*3530*/  UMOV UR6, 0x400 ;  /* 0x0000040000067882 */ /* 0x000fe20000000000 */
[----:B--2---:R-:W-:Y:S02]  /*3540*/  ULEA UR5, UR7, UR4, 0x18 ;  /* 0x0000000407057291 */ /* 0x004fe4000f8ec0ff */
[----:B------:R-:W-:-:S07]  /*3550*/  ULEA UR6, UR7, UR6, 0x18 ;  /* 0x0000000607067291 */ /* 0x000fce000f8ec0ff */
[----:B------:R-:W2:Y:S02]  /*3560*/  LDS.U8 R0, [UR5+0x1c] ;  /* 0x00001c05ff007984 */ /* 0x000ea40008000000 */
[----:B--2---:R-:W-:-:S13]  /*3570*/  ISETP.NE.AND P0, PT, R0, RZ, PT ;  /* 0x000000ff0000720c */ /* 0x004fda0003f05270 */
[----:B------:R-:W-:Y:S05]  /*3580*/  @P0 BRA `(.L_x_62) ;  /* 0x0000000000580947 */ /* 0x000fea0003800000 */
[----:B------:R-:W-:-:S13]  /*3590*/  ELECT P0, URZ, PT ;  /* 0x0000000000ff782f */ /* 0x000fda0003800000 */
[----:B------:R-:W-:Y:S05]  /*35a0*/  @!P0 BRA `(.L_x_63) ;  /* 0x0000000000608947 */ /* 0x000fea0003800000 */
[----:B------:R-:W-:Y:S01]  /*35b0*/  UMOV UR4, 0x10 ;  /* 0x0000001000047882 */ /* 0x000fe20000000000 */
[----:B------:R-:W-:Y:S01]  /*35c0*/  HFMA2 R0, -RZ, RZ, 0, 5.9604644775390625e-08 ;  /* 0x00000001ff007431 */ /* 0x000fe200000001ff */
[----:B------:R-:W-:-:S03]  /*35d0*/  MOV R3, 0xffff ;  /* 0x0000ffff00037802 */ /* 0x000fc60000000f00 */
[----:B------:R-:W-:Y:S04]  /*35e0*/  DEPBAR.LE SB2, 0x36 ;  /* 0x0000ad800000791a */ /* 0x000fe80000000000 */
[----:B------:R-:W2:Y:S02]  /*35f0*/  UTCATOMSWS.FIND_AND_SET.ALIGN UP0, UR4, UR4 ;  /* 0x00000004000475e3 */ /* 0x000ea40008000800 */
[----:B--2---:R-:W-:Y:S01]  /*3600*/  MOV R4, UR4 ;  /* 0x0000000400047c02 */ /* 0x004fe20008000f00 */
[----:B------:R-:W-:Y:S06]  /*3610*/  BRA.U UP0, `(.L_x_64) ;  /* 0x0000000100187547 */ /* 0x000fec000b800000 */
.L_x_65:
[----:B------:R-:W-:Y:S05]  /*3620*/  NANOSLEEP 0x64 ;  /* 0x000000640000795d */ /* 0x000fea0003800000 */
[----:B------:R-:W-:-:S05]  /*3630*/  UMOV UR4, 0x10 ;  /* 0x0000001000047882 */ /* 0x000fca0000000000 */
[----:B------:R-:W-:Y:S04]  /*3640*/  DEPBAR.LE SB2, 0x36 ;  /* 0x0000ad800000791a */ /* 0x000fe80000000000 */
[----:B------:R-:W2:Y:S02]  /*3650*/  UTCATOMSWS.FIND_AND_SET.ALIGN UP0, UR4, UR4 ;  /* 0x00000004000475e3 */ /* 0x000ea40008000800 */
[----:B--2---:R-:W-:Y:S01]  /*3660*/  MOV R4, UR4 ;  /* 0x0000000400047c02 */ /* 0x004fe20008000f00 */
[----:B------:R-:W-:Y:S05]  /*3670*/  BRA.U !UP0, `(.L_x_65) ;  /* 0xfffffffd08e87547 */ /* 0x000fea000b83ffff */
.L_x_64:
[-C--:B------:R-:W-:Y:S02]  /*3680*/  SHF.L.U32 R3, R3, R4.reuse, RZ ;  /* 0x0000000403037219 */ /* 0x080fe400000006ff */
[----:B------:R-:W-:Y:S01]  /*3690*/  SHF.L.U32 R0, R0, R4, RZ ;  /* 0x0000000400007219 */ /* 0x000fe200000006ff */
[----:B------:R-:W-:Y:S02]  /*36a0*/  IMAD.SHL.U32 R4, R4, 0x20, RZ ;  /* 0x0000002004047824 */ /* 0x000fe400078e00ff */
[----:B------:R2:W-:Y:S04]  /*36b0*/  ATOMS.OR RZ, [UR5+0x14], R3 ;  /* 0x00001403ffff798c */ /* 0x0005e8000b000005 */
[----:B------:R2:W-:Y:S04]  /*36c0*/  ATOMS.OR RZ, [UR5+0x18], R0 ;  /* 0x00001800ffff798c */ /* 0x0005e8000b000005 */
[----:B------:R2:W-:Y:S01]  /*36d0*/  STS [UR6+0x190], R4 ;  /* 0x00019004ff007988 */ /* 0x0005e20008000806 */
[----:B------:R-:W-:Y:S05]  /*36e0*/  BRA `(.L_x_63) ;  /* 0x0000000000107947 */ /* 0x000fea0003800000 */
.L_x_62:
[----:B------:R-:W-:Y:S02]  /*36f0*/  MOV R0, 0xffffffff ;  /* 0xffffffff00007802 */ /* 0x000fe40000000f00 */
[----:B------:R-:W-:-:S03]  /*3700*/  MOV R4, 0x3730 ;  /* 0x0000373000047802 */ /* 0x000fc60000000f00 */
[----:B------:R2:W-:Y:S04]  /*3710*/  STS [UR6+0x190], R0 ;  /* 0x00019000ff007988 */ /* 0x0005e80008000806 */
[----:B-12--5:R-:W-:Y:S05]  /*3720*/  CALL.REL.NOINC `($__internal_1_$__cuda_sm10x_tcgen05_guardrail_trap_phase_invalid_during_alloc) ;  /* 0x00000070005c7944 */ /* 0x026fea0003c00000 */
.L_x_63:
[----:B------:R-:W-:Y:S05]  /*3730*/  WARPSYNC.ALL ;  /* 0x0000000000007948 */ /* 0x000fea0003800000 */
[----:B------:R-:W3:Y:S01]  /*3740*/  S2UR UR4, SR_CgaCtaId ;  /* 0x00000000000479c3 */ /* 0x000ee20000008800 */
[----:B------:R-:W-:Y:S01]  /*3750*/  UMOV UR17, 0x400 ;  /* 0x0000040000117882 */ /* 0x000fe20000000000 */
[----:B------:R-:W-:-:S06]  /*3760*/  NOP ;  /* 0x0000000000007918 */ /* 0x000fcc0000000000 */
[----:B------:R-:W-:Y:S06]  /*3770*/  BAR.ARV 0x6, 0xa0 ;  /* 0x0182800000007b1d */ /* 0x000fec0000002000 */
[----:B------:R-:W4:Y:S01]  /*3780*/  LDCU UR5, c[0x0][0x38c] ;  /* 0x00007180ff0577ac */ /* 0x000f220008000800 */
[----:B------:R-:W-:Y:S01]  /*3790*/  LOP3.LUT R2, R2, 0xffff, RZ, 0xc0, !PT ;  /* 0x0000ffff02027812 */ /* 0x000fe200078ec0ff */
[----:B------:R-:W-:Y:S01]  /*37a0*/  IMAD.MOV.U32 R11, RZ, RZ, 0x1 ;  /* 0x00000001ff0b7424 */ /* 0x000fe200078e00ff */
[----:B------:R-:W-:Y:S01]  /*37b0*/  CS2R R8, SRZ ;  /* 0x0000000000087805 */ /* 0x000fe2000001ff00 */
[----:B------:R-:W1:Y:S01]  /*37c0*/  LDCU UR8, c[0x0][0x38c] ;  /* 0x00007180ff0877ac */ /* 0x000e620008000800 */
[----:B------:R-:W-:Y:S01]  /*37d0*/  R2UR UR19, R2 ;  /* 0x00000000021372ca */ /* 0x000fe200000e0000 */
[----:B------:R-:W-:Y:S01]  /*37e0*/  IMAD.MOV.U32 R10, RZ, RZ, RZ ;  /* 0x000000ffff0a7224 */ /* 0x000fe200078e00ff */
[----:B------:R-:W-:Y:S01]  /*37f0*/  UMOV UR22, URZ ;  /* 0x000000ff00167c82 */ /* 0x000fe20008000000 */
[----:B------:R-:W-:Y:S01]  /*3800*/  UMOV UR14, URZ ;  /* 0x000000ff000e7c82 */ /* 0x000fe20008000000 */
[----:B---3--:R-:W-:Y:S01]  /*3810*/  ULEA UR17, UR4, UR17, 0x18 ;  /* 0x0000001104117291 */ /* 0x008fe2000f8ec0ff */
[----:B------:R-:W-:Y:S01]  /*3820*/  UMOV UR26, 0x0 ;  /* 0x00000000001a7882 */ /* 0x000fe20000000000 */
[----:B------:R-:W-:-:S02]  /*3830*/  UMOV UR27, 0x4400490 ;  /* 0x04400490001b7882 */ /* 0x000fc40000000000 */
[----:B------:R-:W-:Y:S02]  /*3840*/  UIADD3 UR6, UPT, UPT, UR17, 0x8800, URZ ;  /* 0x0000880011067890 */ /* 0x000fe4000fffe0ff */
[----:B------:R-:W-:Y:S02]  /*3850*/  UIADD3 UR7, UPT, UPT, UR17, 0x11800, URZ ;  /* 0x0001180011077890 */ /* 0x000fe4000fffe0ff */
[----:B----4-:R-:W-:Y:S01]  /*3860*/  UIADD3 UR5, UPT, UPT, UR5, 0x1f, URZ ;  /* 0x0000001f05057890 */ /* 0x010fe2000fffe0ff */
[----:B--2---:R-:W2:Y:S01]  /*3870*/  LDS R0, [UR17+0x190] ;  /* 0x00019011ff007984 */ /* 0x004ea20008000800 */
[----:B------:R-:W-:Y:S02]  /*3880*/  USHF.R.U32.HI UR6, URZ, 0x4, UR6 ;  /* 0x00000004ff067899 */ /* 0x000fe40008011606 */
[----:B------:R-:W-:Y:S02]  /*3890*/  USHF.R.S32.HI UR4, URZ, 0x1f, UR5 ;  /* 0x0000001fff047899 */ /* 0x000fe40008011405 */
[----:B------:R-:W-:-:S02]  /*38a0*/  ULOP3.LUT UR6, UR6, 0x3fff, URZ, 0xc0, !UPT ;  /* 0x00003fff06067892 */ /* 0x000fc4000f8ec0ff */
[----:B------:R-:W-:Y:S02]  /*38b0*/  ULEA.HI UR4, UR4, UR5, URZ, 0x5 ;  /* 0x0000000504047291 */ /* 0x000fe4000f8f28ff */
[----:B------:R-:W-:Y:S02]  /*38c0*/  USHF.R.U32.HI UR5, URZ, 0x4, UR7 ;  /* 0x00000004ff057899 */ /* 0x000fe40008011607 */
[----:B------:R-:W-:Y:S02]  /*38d0*/  USHF.R.S32.HI UR28, URZ, 0x5, UR4 ;  /* 0x00000005ff1c7899 */ /* 0x000fe40008011404 */
[----:B------:R-:W-:Y:S02]  /*38e0*/  ULOP3.LUT UR5, UR5, 0x3fff, URZ, 0xc0, !UPT ;  /* 0x00003fff05057892 */ /* 0x000fe4000f8ec0ff */
[----:B------:R-:W-:Y:S02]  /*38f0*/  UISETP.LT.AND UP0, UPT, UR28, 0x1, UPT ;  /* 0x000000011c00788c */ /* 0x000fe4000bf01270 */
[----:B------:R-:W-:-:S02]  /*3900*/  ULOP3.LUT UR20, UR6, 0x10000, URZ, 0xfc, !UPT ;  /* 0x0001000006147892 */ /* 0x000fc4000f8efcff */
[----:B------:R-:W-:Y:S02]  /*3910*/  USEL UR29, UR28, 0x1, !UP0 ;  /* 0x000000011c1d7887 */ /* 0x000fe4000c000000 */
[----:B------:R-:W-:Y:S02]  /*3920*/  ULOP3.LUT UR21, UR5, 0x10000, URZ, 0xfc, !UPT ;  /* 0x0001000005157892 */ /* 0x000fe4000f8efcff */
[----:B------:R-:W-:Y:S02]  /*3930*/  UIADD3 UR29, UPT, UPT, -UR29, URZ, URZ ;  /* 0x000000ff1d1d7290 */ /* 0x000fe4000fffe1ff */
[----:B-1----:R-:W-:Y:S01]  /*3940*/  UISETP.GE.AND UP4, UPT, UR8, 0x1, UPT ;  /* 0x000000010800788c */ /* 0x002fe2000bf86270 */
[----:B------:R-:W-:Y:S01]  /*3950*/  UMOV UR24, 0x0 ;  /* 0x0000000000187882 */ /* 0x000fe20000000000 */
[----:B------:R-:W-:Y:S01]  /*3960*/  UMOV UR25, 0x4400490 ;  /* 0x0440049000197882 */ /* 0x000fe20000000000 */
[----:B--2---:R-:W-:-:S15]  /*3970*/  R2UR UR30, R0 ;  /* 0x00000000001e72ca */ /* 0x004fde00000e0000 */
.L_x_72:
[----:B------:R-:W-:Y:S02]  /*3980*/  LEA R0, R10, UR17, 0x3 ;  /* 0x000000110a007c11 */ /* 0x000fe4000f8e18ff */
[----:B------:R-:W-:Y:S02]  /*3990*/  SHF.L.U32 R5, R9, 0x1f, RZ ;  /* 0x0000001f09057819 */ /* 0x000fe400000006ff */
[----:B------:R-:W-:Y:S01]  /*39a0*/  PLOP3.LUT P0, PT, PT, PT, UP4, 0x80, 0x8 ;  /* 0x000000000008781c */ /* 0x000fe20003f0f048 */
[----:B------:R-:W-:Y:S01]  /*39b0*/  VIADD R3, R0, 0xf0 ;  /* 0x000000f000037836 */ /* 0x000fe20000000000 */
[----:B-1----:R-:W1:Y:S02]  /*39c0*/  SYNCS.PHASECHK.TRANS64.TRYWAIT P1, [R0+URZ+0xe0], R5 ;  /* 0x0000e005000075a7 */ /* 0x002e6400080211ff */
[----:B-1-3--:R-:W-:Y:S09]  /*39d0*/  @!P1 BRA `(.L_x_66) ;  /* 0x0000006400b09947 */ /* 0x00aff20003800000 */
.L_x_169:
[----:B------:R-:W-:Y:S01]  /*39e0*/  LEA R4, R10, UR17, 0x4 ;  /* 0x000000110a047c11 */ /* 0x000fe2000f8e20ff */
[----:B------:R-:W-:Y:S01]  /*39f0*/  @UP4 ULEA UR4, UR14, UR17, 0x3 ;  /* 0x000000110e044291 */ /* 0x000fe2000f8e18ff */
[----:B------:R-:W-:Y:S01]  /*3a00*/  PLOP3.LUT P2, PT, PT, PT, PT, 0x80, 0x8 ;  /* 0x000000000008781c */ /* 0x000fe20003f4f070 */
[----:B------:R-:W-:Y:S01]  /*3a10*/  ULEA UR23, UR22, UR17, 0x3 ;  /* 0x0000001116177291 */ /* 0x000fe2000f8e18ff */
[----:B------:R-:W-:Y:S02]  /*3a20*/  PRMT R3, RZ, 0x654, R3 ;  /* 0x00000654ff037816 */ /* 0x000fe40000000003 */
[----:B-1----:R-:W1:Y:S01]  /*3a30*/  LDS.128 R4, [R4+0x170] ;  /* 0x0001700004047984 */ /* 0x002e620000000c00 */
[----:B------:R-:W-:Y:S02]  /*3a40*/  @P0 SHF.L.U32 R2, R8, 0x1f, RZ ;  /* 0x0000001f08020819 */ /* 0x000fe400000006ff */
[----:B------:R-:W-:Y:S01]  /*3a50*/  SHF.L.U32 R0, R11, 0x1f, RZ ;  /* 0x0000001f0b007819 */ /* 0x000fe200000006ff */
[----:B------:R-:W-:Y:S01]  /*3a60*/  @!PT LDS RZ, [RZ] ;  /* 0x00000000fffff984 */ /* 0x000fe20000000800 */
[----:B------:R-:W-:Y:S01]  /*3a70*/  @!PT LDS RZ, [RZ] ;  /* 0x00000000fffff984 */ /* 0x000fe20000000800 */
[----:B------:R-:W-:Y:S01]  /*3a80*/  @!PT LDS RZ, [RZ] ;  /* 0x00000000fffff984 */ /* 0x000fe20000000800 */
[----:B------:R-:W-:Y:S01]  /*3a90*/  @!PT LDS RZ, [RZ] ;  /* 0x00000000fffff984 */ /* 0x000fe20000000800 */
[----:B------:R2:W-:Y:S06]  /*3aa0*/  MEMBAR.ALL.CTA ;  /* 0x0000000000007992 */ /* 0x0005ec0000008000 */
[----:B--2---:R-:W2:Y:S02]  /*3ab0*/  FENCE.VIEW.ASYNC.S ;  /* 0x00000000000073c6 */ /* 0x004ea40000000000 */
[----:B--2---:R2:W-:Y:S01]  /*3ac0*/  SYNCS.ARRIVE.TRANS64.RED.A1T0 RZ, [R3+URZ], RZ ;  /* 0x000000ff03ff79a7 */ /* 0x0045e200081004ff */
[----:B------:R2:W3:Y:S01]  /*3ad0*/  @P0 SYNCS.PHASECHK.TRANS64.TRYWAIT P2, [UR4], R2 ;  /* 0x00000002ff0005a7 */ /* 0x0004e20008041104 */
[----:B------:R-:W-:Y:S01]  /*3ae0*/  ULEA.HI UR4, UR22, UR22, URZ, 0x1 ;  /* 0x0000001616047291 */ /* 0x000fe2000f8f08ff */
[----:B-1----:R-:W-:-:S03]  /*3af0*/  LOP3.LUT P1, RZ, R6, 0x1, RZ, 0xc0, !PT ;  /* 0x0000000106ff7812 */ /* 0x002fc6000782c0ff */
[----:B------:R-:W-:Y:S02]  /*3b00*/  USHF.L.U32 UR18, UR4, 0x7, URZ ;  /* 0x0000000704127899 */ /* 0x000fe400080006ff */
[----:B------:R-:W-:Y:S02]  /*3b10*/  ULOP3.LUT UR4, UR4, 0xffe, URZ, 0xc0, !UPT ;  /* 0x00000ffe04047892 */ /* 0x000fe4000f8ec0ff */
[----:B------:R-:W-:Y:S02]  /*3b20*/  ULOP3.LUT UR18, UR18, 0xffffff00, URZ, 0xc0, !UPT ;  /* 0xffffff0012127892 */ /* 0x000fe4000f8ec0ff */
[----:B------:R-:W-:Y:S02]  /*3b30*/  UIADD3 UR4, UPT, UPT, -UR4, UR22, URZ ;  /* 0x0000001604047290 */ /* 0x000fe4000fffe1ff */
[----:B------:R-:W-:Y:S01]  /*3b40*/  UIADD3 UR18, UPT, UPT, UR30, UR18, URZ ;  /* 0x000000121e127290 */ /* 0x000fe2000fffe0ff */
[----:B------:R-:W1:Y:S03]  /*3b50*/  SYNCS.PHASECHK.TRANS64.TRYWAIT P0, [UR23+0x120], R0 ;  /* 0x00012000ff0075a7 */ /* 0x000e660008001117 */
[----:B------:R-:W-:Y:S01]  /*3b60*/  ULEA UR18, UR4, UR18, 0x14 ;  /* 0x0000001204127291 */ /* 0x000fe2000f8ea0ff */
[----:B-123--:R-:W-:Y:S11]  /*3b70*/  @!P0 BRA `(.L_x_67) ;  /* 0x00000064005c8947 */ /* 0x00eff60003800000 */
.L_x_171:
[----:B------:R-:W-:Y:S01]  /*3b80*/  IADD3 R10, PT, PT, R10, 0x1, RZ ;  /* 0x000000010a0a7810 */ /* 0x000fe20007ffe0ff */
[----:B------:R-:W-:Y:S06]  /*3b90*/  BRA.U !UP4, `(.L_x_68) ;  /* 0x000000010c987547 */ /* 0x000fec000b800000 */
[----:B------:R-:W-:Y:S01]  /*3ba0*/  UPLOP3.LUT UP2, UPT, UPT, UPT, UPT, 0x40, 0x4 ;  /* 0x000000000004789c */ /* 0x000fe20003f4e870 */
[----:B------:R-:W-:Y:S01]  /*3bb0*/  UMOV UR16, UR29 ;  /* 0x0000001d00107c82 */ /* 0x000fe20008000000 */
[----:B------:R-:W-:Y:S01]  /*3bc0*/  UMOV UR15, UR28 ;  /* 0x0000001c000f7c82 */ /* 0x000fe20008000000 */
[----:B------:R-:W-:-:S08]  /*3bd0*/  UMOV UR6, UR14 ;  /* 0x0000000e00067c82 */ /* 0x000fd00008000000 */
.L_x_71:
[----:B------:R-:W-:Y:S02]  /*3be0*/  UIADD3 UR16, UPT, UPT, UR16, 0x1, URZ ;  /* 0x0000000110107890 */ /* 0x000fe4000fffe0ff */
[----:B--2---:R-:W-:Y:S02]  /*3bf0*/  ULEA UR5, UR6, UR17, 0x3 ;  /* 0x0000001106057291 */ /* 0x004fe4000f8e18ff */
[----:B------:R-:W-:Y:S01]  /*3c00*/  UISETP.NE.AND UP3, UPT, UR16, URZ, UPT ;  /* 0x000000ff1000728c */ /* 0x000fe2000bf65270 */
[----:B---3--:R-:W-:Y:S10]  /*3c10*/  @P2 BRA `(.L_x_69) ;  /* 0x00000000000c2947 */ /* 0x008ff40003800000 */
[----:B-1----:R-:W-:Y:S04]  /*3c20*/  SHF.L.U32 R3, R8, 0x1f, RZ ;  /* 0x0000001f08037819 */ /* 0x002fe800000006ff */
[----:B------:R-:W1:Y:S02]  /*3c30*/  SYNCS.PHASECHK.TRANS64.TRYWAIT P0, [UR5], R3 ;  /* 0x00000003ff0075a7 */ /* 0x000e640008001105 */
[----:B-1----:R-:W-:Y:S05]  /*3c40*/  @!P0 BRA `(.L_x_70) ;  /* 0x0000006400408947 */ /* 0x002fea0003800000 */
.L_x_69:
[----:B------:R-:W-:Y:S01]  /*3c50*/  UISETP.NE.AND UP0, UPT, UR15, 0x1, UPT ;  /* 0x000000010f00788c */ /* 0x000fe2000bf05270 */
[----:B------:R-:W-:Y:S01]  /*3c60*/  PLOP3.LUT P2, PT, PT, PT, PT, 0x80, 0x8 ;  /* 0x000000000008781c */ /* 0x000fe20003f4f070 */
[----:B------:R-:W-:Y:S02]  /*3c70*/  UIADD3 UR4, UPT, UPT, UR6, 0x1, URZ ;  /* 0x0000000106047890 */ /* 0x000fe4000fffe0ff */
[----:B------:R-:W-:Y:S02]  /*3c80*/  ULEA UR12, UR6, UR21, 0xa ;  /* 0x00000015060c7291 */ /* 0x000fe4000f8e50ff */
[----:B------:R-:W-:Y:S01]  /*3c90*/  UISETP.NE.AND UP1, UPT, UR4, 0x9, UPT ;  /* 0x000000090400788c */ /* 0x000fe2000bf25270 */
[----:B------:R-:W-:Y:S01]  /*3ca0*/  PLOP3.LUT P0, PT, PT, PT, UP0, 0x80, 0x8 ;  /* 0x000000000008781c */ /* 0x000fe20003f0f008 */
[----:B------:R-:W-:Y:S02]  /*3cb0*/  UIADD3 UR10, UPT, UPT, UR12, 0x2, URZ ;  /* 0x000000020c0a7890 */ /* 0x000fe4000fffe0ff */
[----:B------:R-:W-:Y:S02]  /*3cc0*/  USEL UR7, URZ, 0x1, UP1 ;  /* 0x00000001ff077887 */ /* 0x000fe40008800000 */
[----:B------:R-:W-:Y:S02]  /*3cd0*/  USEL UR14, UR4, URZ, UP1 ;  /* 0x000000ff040e7287 */ /* 0x000fe40008800000 */
[----:B------:R-:W-:Y:S02]  /*3ce0*/  UIADD3 UR15, UPT, UPT, UR15, -0x1, URZ ;  /* 0xffffffff0f0f7890 */ /* 0x000fe4000fffe0ff */
[----:B------:R-:W-:Y:S01]  /*3cf0*/  @UP0 ULEA UR4, UR14, UR17, 0x3 ;  /* 0x000000110e040291 */ /* 0x000fe2000f8e18ff */
[----:B------:R-:W-:Y:S01]  /*3d00*/  LOP3.LUT R8, R8, UR7, RZ, 0x3c, !PT ;  /* 0x0000000708087c12 */ /* 0x000fe2000f8e3cff */
[----:B------:R-:W-:Y:S01]  /*3d10*/  UIADD3 UR7, UPT, UPT, UR5, 0x48, URZ ;  /* 0x0000004805077890 */ /* 0x000fe2000fffe0ff */
[----:B------:R-:W-:Y:S02]  /*3d20*/  UMOV UR13, 0x80004020 ;  /* 0x80004020000d7882 */ /* 0x000fe40000000000 */
[----:B-1----:R-:W-:Y:S01]  /*3d30*/  @P0 SHF.L.U32 R0, R8, 0x1f, RZ ;  /* 0x0000001f08000819 */ /* 0x002fe200000006ff */
[----:B------:R-:W-:Y:S01]  /*3d40*/  UMOV UR5, 0x80004020 ;  /* 0x8000402000057882 */ /* 0x000fe20000000000 */
[----:B------:R-:W-:Y:S01]  /*3d50*/  UMOV UR11, 0x80004020 ;  /* 0x80004020000b7882 */ /* 0x000fe20000000000 */
[----:B------:R-:W-:Y:S01]  /*3d60*/  UMOV UR9, 0x80004020 ;  /* 0x8000402000097882 */ /* 0x000fe20000000000 */
[----:B------:R2:W3:Y:S01]  /*3d70*/  @P0 SYNCS.PHASECHK.TRANS64.TRYWAIT P2, [UR4], R0 ;  /* 0x00000000ff0005a7 */ /* 0x0004e20008041104 */
[----:B------:R-:W-:Y:S03]  /*3d80*/  ULEA UR4, UR6, UR20, 0x8 ;  /* 0x0000001406047291 */ /* 0x000fe6000f8e40ff */
[----:B------:R-:W-:Y:S01]  /*3d90*/  UMOV UR6, UR14 ;  /* 0x0000000e00067c82 */ /* 0x000fe20008000000 */
[----:B------:R-:W-:Y:S05]  /*3da0*/  UIADD3 UR8, UPT, UPT, UR4, 0x2, URZ ;  /* 0x0000000204087890 */ /* 0x000fea000fffe0ff */
[----:B------:R2:W-:Y:S01]  /*3db0*/  UTCHMMA gdesc[UR4], gdesc[UR12], tmem[UR18], tmem[UR26], idesc[UR27], UP2 ;  /* 0x00ff1a0c040075ea */ /* 0x0005e20009000012 */
[----:B------:R-:W-:Y:S03]  /*3dc0*/  UPLOP3.LUT UP2, UPT, UPT, UPT, UPT, 0x80, 0x8 ;  /* 0x000000000008789c */ /* 0x000fe60003f4f070 */
[----:B------:R2:W-:Y:S01]  /*3dd0*/  UTCHMMA gdesc[UR8], gdesc[UR10], tmem[UR18], tmem[UR24], idesc[UR25], UPT ;  /* 0x00ff180a080075ea */ /* 0x0005e2000b800012 */
[----:B------:R2:W-:Y:S01]  /*3de0*/  UTCBAR.MULTICAST [UR7], URZ, UR19 ;  /* 0x000000ff070073e9 */ /* 0x0005e20008000813 */
[----:B------:R-:W-:Y:S06]  /*3df0*/  BRA.U UP3, `(.L_x_71) ;  /* 0xfffffffd03787547 */ /* 0x000fec000b83ffff */
.L_x_68:
[----:B--2---:R-:W-:Y:S01]  /*3e00*/  UIADD3 UR4, UPT, UPT, UR22, 0x1, URZ ;  /* 0x0000000116047890 */ /* 0x004fe2000fffe0ff */
[C---:B------:R-:W-:Y:S01]  /*3e10*/  ISETP.NE.AND P0, PT, R10.reuse, 0x2, PT ;  /* 0x000000020a00780c */ /* 0x040fe20003f05270 */
[----:B------:R-:W-:Y:S02]  /*3e20*/  UIADD3 UR5, UPT, UPT, UR23, 0x100, URZ ;  /* 0x0000010017057890 */ /* 0x000fe4000fffe0ff */
[----:B------:R-:W-:Y:S01]  /*3e30*/  UISETP.NE.AND UP0, UPT, UR4, 0x4, UPT ;  /* 0x000000040400788c */ /* 0x000fe2000bf05270 */
[----:B-1----:R-:W-:Y:S02]  /*3e40*/  SEL R0, RZ, 0x1, P0 ;  /* 0x00000001ff007807 */ /* 0x002fe40000000000 */
[----:B------:R-:W-:Y:S01]  /*3e50*/  SEL R10, R10, RZ, P0 ;  /* 0x000000ff0a0a7207 */ /* 0x000fe20000000000 */
[----:B------:R-:W-:Y:S01]  /*3e60*/  USEL UR6, URZ, 0x1, UP0 ;  /* 0x00000001ff067887 */ /* 0x000fe20008000000 */
[----:B------:R-:W-:Y:S01]  /*3e70*/  LOP3.LUT R9, R9, R0, RZ, 0x3c, !PT ;  /* 0x0000000009097212 */ /* 0x000fe200078e3cff */
[----:B------:R-:W-:Y:S01]  /*3e80*/  USEL UR22, UR4, URZ, UP0 ;  /* 0x000000ff04167287 */ /* 0x000fe20008000000 */
[----:B------:R1:W-:Y:S03]  /*3e90*/  UTCBAR [UR5], URZ ;  /* 0x000000ff050073e9 */ /* 0x0003e600080000ff */
[----:B------:R-:W-:Y:S01]  /*3ea0*/  LOP3.LUT R11, R11, UR6, RZ, 0x3c, !PT ;  /* 0x000000060b0b7c12 */ /* 0x000fe2000f8e3cff */
[----:B------:R-:W-:Y:S07]  /*3eb0*/  @P1 BRA `(.L_x_72) ;  /* 0xfffffff800b01947 */ /* 0x000fee000383ffff */
[----:B------:R-:W2:Y:S01]  /*3ec0*/  S2UR UR8, SR_CgaCtaId ;  /* 0x00000000000879c3 */ /* 0x000ea20000008800 */
[----:B------:R-:W-:Y:S01]  /*3ed0*/  ELECT P0, URZ, PT ;  /* 0x0000000000ff782f */ /* 0x000fe20003800000 */
[----:B------:R-:W-:Y:S01]  /*3ee0*/  IMAD.MOV.U32 R0, RZ, RZ, 0x1 ;  /* 0x00000001ff007424 */ /* 0x000fe200078e00ff */
[----:B------:R-:W-:Y:S01]  /*3ef0*/  UIADD3 UR17, UPT, UPT, UR17, 0x120, URZ ;  /* 0x0000012011117890 */ /* 0x000fe2000fffe0ff */
[----:B------:R-:W-:Y:S01]  /*3f00*/  SHF.L.U32 R3, R11, 0x1f, RZ ;  /* 0x0000001f0b037819 */ /* 0x000fe200000006ff */
[----:B------:R-:W-:-:S03]  /*3f10*/  UMOV UR4, 0x40 ;  /* 0x0000004000047882 */ /* 0x000fc60000000000 */
[----:B------:R-:W-:Y:S01]  /*3f20*/  UVIRTCOUNT.DEALLOC.SMPOOL 0x80 ;  /* 0x000000800000784c */ /* 0x000fe20000000000 */
[----:B--2---:R-:W-:Y:S02]  /*3f30*/  ULEA UR8, UR8, UR4, 0x18 ;  /* 0x0000000408087291 */ /* 0x004fe4000f8ec0ff */
[----:B------:R-:W-:-:S07]  /*3f40*/  ULEA UR4, UR22, UR17, 0x3 ;  /* 0x0000001116047291 */ /* 0x000fce000f8e18ff */
[----:B------:R2:W-:Y:S02]  /*3f50*/  @P0 STS.U8 [UR8+0x1c], R0 ;  /* 0x00001c00ff000988 */ /* 0x0005e40008000008 */
[----:B------:R-:W4:Y:S02]  /*3f60*/  SYNCS.PHASECHK.TRANS64.TRYWAIT P0, [UR4], R3 ;  /* 0x00000003ff0075a7 */ /* 0x000f240008001104 */
[----:B--2-4-:R-:W-:Y:S05]  /*3f70*/  @!P0 BRA `(.L_x_73) ;  /* 0x00000060008c8947 */ /* 0x014fea0003800000 */
.L_x_174:
[----:B------:R-:W-:-:S04]  /*3f80*/  UIADD3 UR4, UPT, UPT, UR22, 0x1, URZ ;  /* 0x0000000116047890 */ /* 0x000fc8000fffe0ff */
[----:B------:R-:W-:-:S04]  /*3f90*/  UISETP.NE.AND UP0, UPT, UR4, 0x4, UPT ;  /* 0x000000040400788c */ /* 0x000fc8000bf05270 */
[----:B------:R-:W-:Y:S02]  /*3fa0*/  USEL UR6, URZ, 0x1, UP0 ;  /* 0x00000001ff067887 */ /* 0x000fe40008000000 */
[----:B------:R-:W-:-:S04]  /*3fb0*/  USEL UR4, UR4, URZ, UP0 ;  /* 0x000000ff04047287 */ /* 0x000fc80008000000 */
[----:B-1----:R-:W-:Y:S01]  /*3fc0*/  ULEA UR5, UR4, UR17, 0x3 ;  /* 0x0000001104057291 */ /* 0x002fe2000f8e18ff */
[----:B------:R-:W-:-:S04]  /*3fd0*/  LOP3.LUT R2, R11, UR6, RZ, 0x3c, !PT ;  /* 0x000000060b027c12 */ /* 0x000fc8000f8e3cff */
[----:B--2---:R-:W-:-:S04]  /*3fe0*/  SHF.L.U32 R3, R2, 0x1f, RZ ;  /* 0x0000001f02037819 */ /* 0x004fc800000006ff */
[----:B------:R-:W1:Y:S02]  /*3ff0*/  SYNCS.PHASECHK.TRANS64.TRYWAIT P0, [UR5], R3 ;  /* 0x00000003ff0075a7 */ /* 0x000e640008001105 */
[----:B-1----:R-:W-:Y:S05]  /*4000*/  @!P0 BRA `(.L_x_74) ;  /* 0x0000006000808947 */ /* 0x002fea0003800000 */
.L_x_176:
        /* <DEDUP_REMOVED lines=9> */
.L_x_178:
[----:B------:R-:W-:-:S04]  /*40a0*/  UIADD3 UR4, UPT, UPT, UR4, 0x1, URZ ;  /* 0x0000000104047890 */ /* 0x000fc8000fffe0ff */
[----:B------:R-:W-:-:S04]  /*40b0*/  UISETP.NE.AND UP0, UPT, UR4, 0x4, UPT ;  /* 0x000000040400788c */ /* 0x000fc8000bf05270 */
[----:B------:R-:W-:Y:S02]  /*40c0*/  USEL UR5, URZ, 0x1, UP0 ;  /* 0x00000001ff057887 */ /* 0x000fe40008000000 */
[----:B------:R-:W-:-:S04]  /*40d0*/  USEL UR4, UR4, URZ, UP0 ;  /* 0x000000ff04047287 */ /* 0x000fc80008000000 */
[----:B------:R-:W-:Y:S01]  /*40e0*/  ULEA UR4, UR4, UR17, 0x3 ;  /* 0x0000001104047291 */ /* 0x000fe2000f8e18ff */
[----:B-1----:R-:W-:-:S04]  /*40f0*/  LOP3.LUT R3, R2, UR5, RZ, 0x3c, !PT ;  /* 0x0000000502037c12 */ /* 0x002fc8000f8e3cff */
[----:B------:R-:W-:-:S04]  /*4100*/  SHF.L.U32 R3, R3, 0x1f, RZ ;  /* 0x0000001f03037819 */ /* 0x000fc800000006ff */
[----:B------:R-:W1:Y:S02]  /*4110*/  SYNCS.PHASECHK.TRANS64.TRYWAIT P0, [UR4], R3 ;  /* 0x00000003ff0075a7 */ /* 0x000e640008001104 */
[----:B-1----:R-:W-:Y:S05]  /*4120*/  @!P0 BRA `(.L_x_76) ;  /* 0x0000006000688947 */ /* 0x002fea0003800000 */
.L_x_180:
[----:B------:R-:W-:Y:S01]  /*4130*/  NOP ;  /* 0x0000000000007918 */ /* 0x000fe20000000000 */
[----:B-1----:R-:W1:Y:S01]  /*4140*/  LDS R0, [UR8+0x14] ;  /* 0x00001408ff007984 */ /* 0x002e620008000800 */
[----:B------:R-:W-:Y:S01]  /*4150*/  ULOP3.LUT UR4, UR30, 0xffff, URZ, 0xc0, !UPT ;  /* 0x0000ffff1e047892 */ /* 0x000fe2000f8ec0ff */
[----:B------:R-:W-:Y:S01]  /*4160*/  UMOV UR5, 0xffff ;  /* 0x0000ffff00057882 */ /* 0x000fe20000000000 */
[----:B------:R-:W-:Y:S02]  /*4170*/  UMOV UR6, 0x1 ;  /* 0x0000000100067882 */ /* 0x000fe40000000000 */
[----:B------:R-:W-:-:S04]  /*4180*/  USHF.R.U32.HI UR4, URZ, 0x5, UR4 ;  /* 0x00000005ff047899 */ /* 0x000fc80008011604 */
[----:B------:R-:W-:Y:S02]  /*4190*/  USHF.L.U32 UR5, UR5, UR4, URZ ;  /* 0x0000000405057299 */ /* 0x000fe400080006ff */
[----:B------:R-:W-:-:S04]  /*41a0*/  USHF.L.U32 UR4, UR6, UR4, URZ ;  /* 0x0000000406047299 */ /* 0x000fc800080006ff */
[----:B-1----:R-:W-:-:S04]  /*41b0*/  LOP3.LUT R0, R0, UR5, RZ, 0xc0, !PT ;  /* 0x0000000500007c12 */ /* 0x002fc8000f8ec0ff */
[----:B------:R-:W-:-:S13]  /*41c0*/  ISETP.NE.AND P0, PT, R0, UR5, PT ;  /* 0x0000000500007c0c */ /* 0x000fda000bf05270 */
[----:B------:R-:W-:Y:S05]  /*41d0*/  @P0 BRA `(.L_x_77) ;  /* 0x0000000000580947 */ /* 0x000fea0003800000 */
[----:B------:R-:W1:Y:S02]  /*41e0*/  LDS R0, [UR8+0x18] ;  /* 0x00001808ff007984 */ /* 0x000e640008000800 */
[----:B-1----:R-:W-:-:S04]  /*41f0*/  LOP3.LUT R0, R0, UR4, RZ, 0xc0, !PT ;  /* 0x0000000400007c12 */ /* 0x002fc8000f8ec0ff */
[----:B------:R-:W-:-:S13]  /*4200*/  ISETP.NE.AND P0, PT, R0, UR4, PT ;  /* 0x0000000400007c0c */ /* 0x000fda000bf05270 */
[----:B------:R-:W-:Y:S05]  /*4210*/  @P0 BRA `(.L_x_78) ;  /* 0x00000000003c0947 */ /* 0x000fea0003800000 */
[----:B------:R-:W1:Y:S01]  /*4220*/  S2R R2, SR_LANEID ;  /* 0x0000000000027919 */ /* 0x000e620000000000 */
[----:B------:R-:W-:Y:S01]  /*4230*/  ULOP3.LUT UR5, URZ, UR5, URZ, 0x33, !UPT ;  /* 0x00000005ff057292 */ /* 0x000fe2000f8e33ff */
[----:B------:R-:W-:Y:S01]  /*4240*/  LOP3.LUT R4, RZ, UR4, RZ, 0x33, !PT ;  /* 0x00000004ff047c12 */ /* 0x000fe2000f8e33ff */
[----:B------:R-:W-:Y:S02]  /*4250*/  VOTEU.ANY UR4, UPT, PT ;  /* 0x0000000000047886 */ /* 0x000fe400038e0100 */
[----:B------:R-:W-:Y:S01]  /*4260*/  UFLO.U32 UR4, UR4 ;  /* 0x00000004000472bd */ /* 0x000fe200080e0000 */
[----:B------:R-:W2:Y:S01]  /*4270*/  REDUX UR6, R4 ;  /* 0x00000000040673c4 */ /* 0x000ea20000000000 */
[----:B------:R-:W-:-:S06]  /*4280*/  IMAD.U32 R0, RZ, RZ, UR5 ;  /* 0x00000005ff007e24 */ /* 0x000fcc000f8e00ff */
[----:B------:R4:W-:Y:S01]  /*4290*/  UTCATOMSWS.AND URZ, UR5 ;  /* 0x0000000500ff79e3 */ /* 0x0009e20008000000 */
[----:B------:R-:W3:Y:S01]  /*42a0*/  REDUX UR7, R0 ;  /* 0x00000000000773c4 */ /* 0x000ee20000000000 */
[----:B-1----:R-:W-:Y:S01]  /*42b0*/  ISETP.EQ.U32.AND P0, PT, R2, UR4, PT ;  /* 0x0000000402007c0c */ /* 0x002fe2000bf02070 */
[----:B--2---:R-:W-:Y:S01]  /*42c0*/  IMAD.U32 R2, RZ, RZ, UR6 ;  /* 0x00000006ff027e24 */ /* 0x004fe2000f8e00ff */
[----:B---3--:R-:W-:-:S11]  /*42d0*/  MOV R3, UR7 ;  /* 0x0000000700037c02 */ /* 0x008fd60008000f00 */
[----:B------:R4:W-:Y:S04]  /*42e0*/  @P0 ATOMS.AND RZ, [UR8+0x14], R3 ;  /* 0x00001403ffff098c */ /* 0x0009e8000a800008 */
[----:B------:R4:W-:Y:S01]  /*42f0*/  @P0 ATOMS.AND RZ, [UR8+0x18], R2 ;  /* 0x00001802ffff098c */ /* 0x0009e2000a800008 */
[----:B------:R-:W-:Y:S05]  /*4300*/  BRA `(.L_x_79) ;  /* 0x0000000000147947 */ /* 0x000fea0003800000 */
.L_x_78:
[----:B------:R-:W-:Y:S02]  /*4310*/  MOV R2, 0x4330 ;  /* 0x0000433000027802 */ /* 0x000fe40000000f00 */
[----:B---3-5:R-:W-:Y:S05]  /*4320*/  CALL.REL.NOINC `($__internal_0_$__cuda_sm10x_tcgen05_guardrail_trap_col_being_dealloced_not_returned_by_alloc) ;  /* 0x0000006400507944 */ /* 0x028fea0003c00000 */
[----:B------:R-:W-:Y:S05]  /*4330*/  BRA `(.L_x_79) ;  /* 0x0000000000087947 */ /* 0x000fea0003800000 */
.L_x_77:
[----:B------:R-:W-:Y:S02]  /*4340*/  MOV R2, 0x4360 ;  /* 0x0000436000027802 */ /* 0x000fe40000000f00 */
[----:B---3-5:R-:W-:Y:S05]  /*4350*/  CALL.REL.NOINC `($__internal_2_$__cuda_sm10x_tcgen05_guardrail_trap_unallocated_columns_being_dealloced) ;  /* 0x00000064005c7944 */ /* 0x028fea0003c00000 */
.L_x_79:
[----:B------:R-:W-:Y:S01]  /*4360*/  NOP ;  /* 0x0000000000007918 */ /* 0x000fe20000000000 */
[----:B----4-:R-:W-:Y:S05]  /*4370*/  EXIT ;  /* 0x000000000000794d */ /* 0x010fea0003800000 */
.L_x_61:
[----:B------:R-:W-:-:S09]  /*4380*/  UISETP.NE.OR UP0, UPT, UR17, 0x3, !UP5 ;  /* 0x000000031100788c */ /* 0x000fd2000ef05670 */
[----:B------:R-:W-:Y:S05]  /*4390*/  BRA.U UP0, `(.L_x_80) ;  /* 0x00000011005c7547 */ /* 0x000fea000b800000 */
[----:B------:R-:W2:Y:S01]  /*43a0*/  S2UR UR10, SR_CgaCtaId ;  /* 0x00000000000a79c3 */ /* 0x000ea20000008800 */
[----:B------:R-:W3:Y:S01]  /*43b0*/  LDCU UR31, c[0x0][0x370] ;  /* 0x00006e00ff1f77ac */ /* 0x000ee20008000800 */
[----:B------:R-:W-:Y:S02]  /*43c0*/  HFMA2 R13, -RZ, RZ, 0, 0 ;  /* 0x00000000ff0d7431 */ /* 0x000fe400000001ff */
[----:B------:R-:W-:Y:S01]  /*43d0*/  IMAD.MOV.U32 R15, RZ, RZ, 0x1 ;  /* 0x00000001ff0f7424 */ /* 0x000fe200078e00ff */
[----:B------:R-:W-:Y:S01]  /*43e0*/  MOV R7, 0x2000 ;  /* 0x0000200000077802 */ /* 0x000fe20000000f00 */
[----:B------:R-:W3:Y:S01]  /*43f0*/  LDCU.128 UR44, c[0x0][0xb10] ;  /* 0x00016200ff2c77ac */ /* 0x000ee20008000c00 */
[----:B------:R-:W-:Y:S01]  /*4400*/  IMAD.MOV.U32 R14, RZ, RZ, RZ ;  /* 0x000000ffff0e7224 */ /* 0x000fe200078e00ff */
[----:B------:R-:W4:Y:S01]  /*4410*/  LDC.64 R16, c[0x0][0x348] ;  /* 0x0000d200ff107b82 */ /* 0x000f220000000a00 */
[----:B------:R-:W1:Y:S01]  /*4420*/  LDCU UR30, c[0x0][0x374] ;  /* 0x00006e80ff1e77ac */ /* 0x000e620008000800 */
[----:B------:R-:W2:Y:S06]  /*4430*/  LDCU UR15, c[0x0][0xb0c] ;  /* 0x00016180ff0f77ac */ /* 0x000eac0008000800 */
[----:B------:R-:W4:Y:S01]  /*4440*/  LDC.64 R2, c[0x0][0x888] ;  /* 0x00022200ff027b82 */ /* 0x000f220000000a00 */
[----:B------:R-:W4:Y:S01]  /*4450*/  LDCU UR49, c[0x0][0xb20] ;  /* 0x00016400ff3177ac */ /* 0x000f220008000800 */
[----:B------:R-:W4:Y:S06]  /*4460*/  LDCU UR4, c[0x0][0xb30] ;  /* 0x00016600ff0477ac */ /* 0x000f2c0008000800 */
[----:B------:R-:W4:Y:S01]  /*4470*/  LDC.64 R4, c[0x0][0x890] ;  /* 0x00022400ff047b82 */ /* 0x000f220000000a00 */
[----:B------:R-:W-:Y:S01]  /*4480*/  UMOV UR21, 0x400 ;  /* 0x0000040000157882 */ /* 0x000fe20000000000 */
[----:B---3--:R-:W-:-:S02]  /*4490*/  UIMAD.WIDE.U32 UR6, UR31, UR44, URZ ;  /* 0x0000002c1f0672a5 */ /* 0x008fc4000f8e00ff */
[----:B-1----:R-:W-:Y:S02]  /*44a0*/  UIMAD.WIDE.U32 UR8, UR30, UR47, URZ ;  /* 0x0000002f1e0872a5 */ /* 0x002fe4000f8e00ff */
[----:B--2---:R-:W-:Y:S02]  /*44b0*/  ULEA UR21, UR10, UR21, 0x18 ;  /* 0x000000150a157291 */ /* 0x004fe4000f8ec0ff */
[----:B------:R-:W-:Y:S02]  /*44c0*/  UPLOP3.LUT UP3, UPT, UPT, UPT, UPT, 0x40, 0x4 ;  /* 0x000000000004789c */ /* 0x000fe40003f6e870 */
[----:B------:R-:W-:Y:S02]  /*44d0*/  UIADD3 UR37, UPT, UPT, UR21, 0xa8, URZ ;  /* 0x000000a815257890 */ /* 0x000fe4000fffe0ff */
[----:B------:R-:W-:Y:S02]  /*44e0*/  UIADD3 UR33, UPT, UPT, UR21, 0x90, URZ ;  /* 0x0000009015217890 */ /* 0x000fe4000fffe0ff */
[----:B------:R-:W-:-:S02]  /*44f0*/  UIADD3 UR25, UPT, UPT, UR21, 0x98, URZ ;  /* 0x0000009815197890 */ /* 0x000fc4000fffe0ff */
[----:B------:R-:W-:Y:S01]  /*4500*/  UIADD3 UR17, UPT, UPT, UR21, 0xa0, URZ ;  /* 0x000000a015117890 */ /* 0x000fe2000fffe0ff */
[----:B------:R-:W-:Y:S01]  /*4510*/  UMOV UR6, UR7 ;  /* 0x0000000700067c82 */ /* 0x000fe20008000000 */
[----:B------:R-:W-:Y:S01]  /*4520*/  UMOV UR41, UR9 ;  /* 0x0000000900297c82 */ /* 0x000fe20008000000 */
[----:B------:R-:W-:Y:S02]  /*4530*/  UISETP.GE.AND UP0, UPT, UR42, 0x1, UPT ;  /* 0x000000012a00788c */ /* 0x000fe4000bf06270 */
[----:B------:R-:W-:Y:S01]  /*4540*/  UISETP.NE.AND UP4, UPT, UR42, 0x1, UPT ;  /* 0x000000012a00788c */ /* 0x000fe2000bf85270 */
[----:B------:R-:W1:Y:S01]  /*4550*/  LDCU.64 UR22, c[0x0][0xb28] ;  /* 0x00016500ff1677ac */ /* 0x000e620008000a00 */
[----:B------:R-:W-:Y:S02]  /*4560*/  UISETP.NE.AND UP6, UPT, UR15, 0x1, UPT ;  /* 0x000000010f00788c */ /* 0x000fe4000bfc5270 */
[----:B------:R-:W-:Y:S02]  /*4570*/  UISETP.NE.AND UP5, UPT, UR46, 0x1, UPT ;  /* 0x000000012e00788c */ /* 0x000fe4000bfa5270 */
[----:B------:R-:W-:-:S02]  /*4580*/  UPRMT UR37, UR10, 0x654, UR37 ;  /* 0x000006540a257896 */ /* 0x000fc40008000025 */
[----:B------:R-:W-:Y:S02]  /*4590*/  USHF.R.U32.HI UR43, URZ, UR45, UR6 ;  /* 0x0000002dff2b7299 */ /* 0x000fe40008011606 */
[----:B------:R-:W-:Y:S02]  /*45a0*/  UPRMT UR40, UR10, 0x654, UR33 ;  /* 0x000006540a287896 */ /* 0x000fe40008000021 */
[----:B------:R-:W-:Y:S02]  /*45b0*/  UPRMT UR39, UR10, 0x654, UR25 ;  /* 0x000006540a277896 */ /* 0x000fe40008000019 */
[----:B------:R-:W-:Y:S02]  /*45c0*/  UPRMT UR38, UR10, 0x654, UR17 ;  /* 0x000006540a267896 */ /* 0x000fe40008000011 */
[----:B----4-:R-:W-:Y:S02]  /*45d0*/  USHF.R.U32.HI UR41, URZ, UR49, UR41 ;  /* 0x00000031ff297299 */ /* 0x010fe40008011629 */
[----:B------:R-:W-:-:S11]  /*45e0*/  UISETP.NE.AND UP2, UPT, UR4, 0x1, UPT ;  /* 0x000000010400788c */ /* 0x000fd6000bf45270 */
.L_x_91:
[C---:B------:R-:W-:Y:S02]  /*45f0*/  LEA R12, R14.reuse, UR21, 0x3 ;  /* 0x000000150e0c7c11 */ /* 0x040fe4000f8e18ff */
[----:B------:R-:W-:Y:S02]  /*4600*/  SHF.L.U32 R9, R13, 0x1f, RZ ;  /* 0x0000001f0d097819 */ /* 0x000fe400000006ff */
[----:B------:R-:W-:Y:S02]  /*4610*/  LEA R10, R14, UR21, 0x4 ;  /* 0x000000150e0a7c11 */ /* 0x000fe4000f8e20ff */
[----:B--2---:R-:W2:Y:S02]  /*4620*/  SYNCS.PHASECHK.TRANS64.TRYWAIT P0, [R12+URZ+0xe0], R9 ;  /* 0x0000e0090c0075a7 */ /* 0x004ea400080011ff */
[----:B--2---:R-:W-:Y:S05]  /*4630*/  @!P0 BRA `(.L_x_81) ;  /* 0x0000005c003c8947 */ /* 0x004fea0003800000 */
.L_x_181:
[----:B--2---:R-:W2:Y:S01]  /*4640*/  LDS.128 R8, [R10+0x170] ;  /* 0x000170000a087984 */ /* 0x004ea20000000c00 */
[----:B------:R-:W-:Y:S01]  /*4650*/  UISETP.GE.AND UP0, UPT, UR42, 0x1, UPT ;  /* 0x000000012a00788c */ /* 0x000fe2000bf06270 */
[----:B------:R-:W-:Y:S01]  /*4660*/  @!PT LDS RZ, [RZ] ;  /* 0x00000000fffff984 */ /* 0x000fe20000000800 */
[----:B------:R-:W-:Y:S01]  /*4670*/  @!PT LDS RZ, [RZ] ;  /* 0x00000000fffff984 */ /* 0x000fe20000000800 */
[----:B------:R-:W-:Y:S01]  /*4680*/  @!PT LDS RZ, [RZ] ;  /* 0x00000000fffff984 */ /* 0x000fe20000000800 */
[----:B------:R-:W-:Y:S01]  /*4690*/  @!PT LDS RZ, [RZ] ;  /* 0x00000000fffff984 */ /* 0x000fe20000000800 */
[----:B------:R3:W-:Y:S06]  /*46a0*/  MEMBAR.ALL.CTA ;  /* 0x0000000000007992 */ /* 0x0007ec0000008000 */
[----:B---3--:R-:W3:Y:S01]  /*46b0*/  FENCE.VIEW.ASYNC.S ;  /* 0x00000000000073c6 */ /* 0x008ee20000000000 */
[----:B--2---:R-:W-:Y:S11]  /*46c0*/  LOP3.LUT P0, RZ, R10, 0x1, RZ, 0xc0, !PT ;  /* 0x000000010aff7812 */ /* 0x004ff6000780c0ff */
[----:B------:R-:W-:Y:S02]  /*46d0*/  @!UPT UIADD3 URZ, UPT, UPT, URZ, URZ, URZ ;  /* 0x000000fffffff290 */ /* 0x000fe4000fffe0ff */
[----:B---3--:R-:W-:Y:S01]  /*46e0*/  VOTEU.ANY UP1, P0 ;  /* 0x0000000000ff7886 */ /* 0x008fe20000020100 */
[----:B------:R-:W-:Y:S11]  /*46f0*/  PLOP3.LUT P0, PT, PT, PT, UP1, 0x80, 0x8 ;  /* 0x000000000008781c */ /* 0x000ff60003f0f018 */
[----:B------:R-:W-:Y:S02]  /*4700*/  @!UPT UIADD3 URZ, UPT, UPT, URZ, URZ, URZ ;  /* 0x000000fffffff290 */ /* 0x000fe4000fffe0ff */
[----:B------:R-:W-:Y:S02]  /*4710*/  @P0 SHF.R.U32.HI R0, RZ, 0x10, R9 ;  /* 0x00000010ff000819 */ /* 0x000fe40000011609 */
[----:B------:R-:W-:Y:S02]  /*4720*/  @P0 MOV R6, R8 ;  /* 0x0000000800060202 */ /* 0x000fe40000000f00 */
[----:B------:R-:W-:Y:S01]  /*4730*/  @P0 R2UR UR4, R0 ;  /* 0x00000000000402ca */ /* 0x000fe200000e0000 */
[----:B------:R-:W-:Y:S01]  /*4740*/  VIADD R0, R12, 0xf0 ;  /* 0x000000f00c007836 */ /* 0x000fe20000000000 */
[----:B------:R-:W-:Y:S02]  /*4750*/  @P0 LOP3.LUT R8, R9, 0xffff, RZ, 0xc0, !PT ;  /* 0x0000ffff09080812 */ /* 0x000fe400078ec0ff */
[----:B------:R-:W-:Y:S02]  /*4760*/  @P0 R2UR UR6, R6 ;  /* 0x00000000060602ca */ /* 0x000fe400000e0000 */
[----:B------:R-:W-:Y:S02]  /*4770*/  PRMT R0, RZ, 0x654, R0 ;  /* 0x00000654ff007816 */ /* 0x000fe40000000000 */
[----:B------:R-:W-:Y:S02]  /*4780*/  @P0 R2UR UR5, R8 ;  /* 0x00000000080502ca */ /* 0x000fe400000e0000 */
[----:B------:R2:W-:Y:S03]  /*4790*/  SYNCS.ARRIVE.TRANS64.RED.A1T0 RZ, [R0+URZ], RZ ;  /* 0x000000ff00ff79a7 */ /* 0x0005e600081004ff */
[----:B------:R-:W-:Y:S04]  /*47a0*/  @UP1 UMOV UR29, UR4 ;  /* 0x00000004001d1c82 */ /* 0x000fe80008000000 */
[----:B------:R-:W-:Y:S04]  /*47b0*/  @UP1 UMOV UR14, UR6 ;  /* 0x00000006000e1c82 */ /* 0x000fe80008000000 */
[----:B------:R-:W-:Y:S01]  /*47c0*/  @UP1 UMOV UR13, UR5 ;  /* 0x00000005000d1c82 */ /* 0x000fe20008000000 */
[----:B------:R-:W-:Y:S05]  /*47d0*/  BRA.U !UP0, `(.L_x_82) ;  /* 0x0000000108a47547 */ /* 0x000fea000b800000 */
[----:B------:R-:W-:Y:S02]  /*47e0*/  UIMAD.WIDE.U32 UR18, UR13, UR47, URZ ;  /* 0x0000002f0d1272a5 */ /* 0x000fe4000f8e00ff */
[----:B------:R-:W-:Y:S02]  /*47f0*/  UIMAD.WIDE.U32 UR26, UR14, UR44, URZ ;  /* 0x0000002c0e1a72a5 */ /* 0x000fe4000f8e00ff */
[----:B------:R-:W-:Y:S02]  /*4800*/  USEL UR4, UR30, UR41, !UP5 ;  /* 0x000000291e047287 */ /* 0x000fe4000e800000 */
[----:B------:R-:W-:Y:S02]  /*4810*/  USEL UR7, UR31, UR43, !UP6 ;  /* 0x0000002b1f077287 */ /* 0x000fe4000f000000 */
[----:B-1----:R-:W-:Y:S02]  /*4820*/  UIMAD.WIDE.U32 UR8, UR4, UR22, URZ ;  /* 0x00000016040872a5 */ /* 0x002fe4000f8e00ff */
[----:B------:R-:W-:Y:S01]  /*4830*/  UIMAD.WIDE.U32 UR10, UR7, UR22, URZ ;  /* 0x00000016070a72a5 */ /* 0x000fe2000f8e00ff */
[----:B------:R-:W-:Y:S02]  /*4840*/  UMOV UR5, UR19 ;  /* 0x0000001300057c82 */ /* 0x000fe40008000000 */
[----:B------:R-:W-:Y:S03]  /*4850*/  USHF.R.U32.HI UR6, URZ, UR49, UR5 ;  /* 0x00000031ff067299 */ /* 0x000fe60008011605 */
[----:B------:R-:W-:Y:S01]  /*4860*/  UMOV UR5, UR27 ;  /* 0x0000001b00057c82 */ /* 0x000fe20008000000 */
[----:B------:R-:W-:Y:S02]  /*4870*/  USEL UR6, UR13, UR6, !UP5 ;  /* 0x000000060d067287 */ /* 0x000fe4000e800000 */
[----:B------:R-:W-:Y:S03]  /*4880*/  USHF.R.U32.HI UR12, URZ, UR45, UR5 ;  /* 0x0000002dff0c7299 */ /* 0x000fe60008011605 */
[----:B------:R-:W-:Y:S02]  /*4890*/  UMOV UR5, UR9 ;  /* 0x0000000900057c82 */ /* 0x000fe40008000000 */
[----:B------:R-:W-:Y:S03]  /*48a0*/  @UP4 USHF.R.U32.HI UR4, URZ, UR23, UR5 ;  /* 0x00000017ff044299 */ /* 0x000fe60008011605 */
[----:B------:R-:W-:Y:S01]  /*48b0*/  UMOV UR5, UR11 ;  /* 0x0000000b00057c82 */ /* 0x000fe20008000000 */
[----:B------:R-:W-:Y:S02]  /*48c0*/  UIMAD UR4, UR42, UR4, URZ ;  /* 0x000000042a0472a4 */ /* 0x000fe4000f8e02ff */
[----:B------:R-:W-:Y:S02]  /*48d0*/  @UP4 USHF.R.U32.HI UR7, URZ, UR23, UR5 ;  /* 0x00000017ff074299 */ /* 0x000fe40008011605 */
[----:B------:R-:W-:Y:S02]  /*48e0*/  UIMAD.WIDE.U32 UR10, UR6, UR22, URZ ;  /* 0x00000016060a72a5 */ /* 0x000fe4000f8e00ff */
[----:B------:R-:W-:Y:S02]  /*48f0*/  USEL UR5, UR14, UR12, !UP6 ;  /* 0x0000000c0e057287 */ /* 0x000fe4000f000000 */
[----:B------:R-:W-:Y:S02]  /*4900*/  UIMAD UR8, UR42, UR7, URZ ;  /* 0x000000072a0872a4 */ /* 0x000fe4000f8e02ff */
[----:B------:R-:W-:Y:S03]  /*4910*/  UISETP.GE.AND UP0, UPT, UR6, UR4, UPT ;  /* 0x000000040600728c */ /* 0x000fe6000bf06270 */
[----:B------:R-:W-:Y:S01]  /*4920*/  UMOV UR4, UR11 ;  /* 0x0000000b00047c82 */ /* 0x000fe20008000000 */
[----:B------:R-:W-:Y:S02]  /*4930*/  UISETP.GE.OR UP0, UPT, UR5, UR8, UP0 ;  /* 0x000000080500728c */ /* 0x000fe40008706670 */
[----:B------:R-:W-:Y:S02]  /*4940*/  USHF.R.U32.HI UR4, URZ, UR23, UR4 ;  /* 0x00000017ff047299 */ /* 0x000fe40008011604 */
[----:B------:R-:W-:Y:S02]  /*4950*/  UIMAD.WIDE.U32 UR8, UR5, UR22, URZ ;  /* 0x00000016050872a5 */ /* 0x000fe4000f8e00ff */
[----:B------:R-:W-:Y:S04]  /*4960*/  USEL UR10, UR6, UR4, !UP4 ;  /* 0x00000004060a7287 */ /* 0x000fe8000e000000 */
[----:B------:R-:W-:Y:S01]  /*4970*/  UIADD3 UR11, UPT, UPT, -UR10, URZ, URZ ;  /* 0x000000ff0a0b7290 */ /* 0x000fe2000fffe1ff */
[----:B------:R-:W-:Y:S02]  /*4980*/  @!UP0 UMOV UR4, UR9 ;  /* 0x0000000900048c82 */ /* 0x000fe40008000000 */
[----:B------:R-:W-:Y:S02]  /*4990*/  @!UP0 USHF.R.U32.HI UR4, URZ, UR23, UR4 ;  /* 0x00000017ff048299 */ /* 0x000fe40008011604 */
[----:B------:R-:W-:Y:S02]  /*49a0*/  UIMAD UR8, UR42, UR11, UR6 ;  /* 0x0000000b2a0872a4 */ /* 0x000fe4000f8e0206 */
[----:B------:R-:W-:Y:S04]  /*49b0*/  @!UP0 USEL UR4, UR5, UR4, !UP4 ;  /* 0x0000000405048287 */ /* 0x000fe8000e000000 */
[----:B------:R-:W-:Y:S02]  /*49c0*/  @!UP0 UIMAD UR8, UR7, UR8, UR4 ;  /* 0x00000008070882a4 */ /* 0x000fe4000f8e0204 */
[----:B------:R-:W-:Y:S02]  /*49d0*/  @!UP0 UIADD3 UR9, UPT, UPT, UR10, -UR4, URZ ;  /* 0x800000040a098290 */ /* 0x000fe4000fffe0ff */
[----:B------:R-:W-:Y:S02]  /*49e0*/  UIADD3 UR4, UPT, UPT, -UR5, URZ, URZ ;  /* 0x000000ff05047290 */ /* 0x000fe4000fffe1ff */
[----:B------:R-:W-:Y:S02]  /*49f0*/  UIADD3 UR7, UPT, UPT, -UR6, URZ, URZ ;  /* 0x000000ff06077290 */ /* 0x000fe4000fffe1ff */
[----:B------:R-:W-:Y:S02]  /*4a00*/  @!UP0 UIMAD UR6, UR9, UR42, UR5 ;  /* 0x0000002a090682a4 */ /* 0x000fe4000f8e0205 */
[----:B------:R-:W-:Y:S02]  /*4a10*/  UIMAD UR14, UR15, UR4, UR14 ;  /* 0x000000040f0e72a4 */ /* 0x000fe4000f8e020e */
[----:B------:R-:W-:Y:S01]  /*4a20*/  UIMAD UR13, UR46, UR7, UR13 ;  /* 0x000000072e0d72a4 */ /* 0x000fe2000f8e020d */
[----:B------:R-:W-:Y:S02]  /*4a30*/  @!UP0 UMOV UR5, UR8 ;  /* 0x0000000800058c82 */ /* 0x000fe40008000000 */
[----:B------:R-:W-:Y:S02]  /*4a40*/  UIMAD UR14, UR5, UR15, UR14 ;  /* 0x0000000f050e72a4 */ /* 0x000fe4000f8e020e */
[----:B------:R-:W-:Y:S11]  /*4a50*/  UIMAD UR13, UR6, UR46, UR13 ;  /* 0x0000002e060d72a4 */ /* 0x000ff6000f8e020d */
[----:B------:R-:W-:Y:S01]  /*4a60*/  @!UPT UIADD3 URZ, UPT, UPT, URZ, URZ, URZ ;  /* 0x000000fffffff290 */ /* 0x000fe2000fffe0ff */
.L_x_82:
[----:B------:R-:W3:Y:S01]  /*4a70*/  @!UP2 LDCU.128 UR8, c[0x0][0xb10] ;  /* 0x00016200ff08a7ac */ /* 0x000ee20008000c00 */
[C---:B------:R-:W-:Y:S02]  /*4a80*/  ISETP.NE.U32.AND P1, PT, R4.reuse, RZ, PT ;  /* 0x000000ff0400720c */ /* 0x040fe40003f25070 */
[----:B------:R-:W-:Y:S02]  /*4a90*/  ISETP.NE.U32.AND P0, PT, R4, RZ, PT ;  /* 0x000000ff0400720c */ /* 0x000fe40003f05070 */
[C---:B------:R-:W-:Y:S02]  /*4aa0*/  ISETP.NE.AND.EX P1, PT, R5.reuse, RZ, PT, P1 ;  /* 0x000000ff0500720c */ /* 0x040fe40003f25310 */
[----:B------:R-:W-:Y:S01]  /*4ab0*/  ISETP.NE.AND.EX P0, PT, R5, RZ, PT, P0 ;  /* 0x000000ff0500720c */ /* 0x000fe20003f05300 */
[----:B------:R-:W4:Y:S01]  /*4ac0*/  @!UP2 LDCU UR5, c[0x0][0xb0c] ;  /* 0x00016180ff05a7ac */ /* 0x000f220008000800 */
[----:B------:R-:W-:Y:S01]  /*4ad0*/  SHF.L.U32 R9, R15, 0x1f, RZ ;  /* 0x0000001f0f097819 */ /* 0x000fe200000006ff */
[----:B------:R-:W-:Y:S02]  /*4ae0*/  USHF.L.U32 UR35, UR16, 0x6, URZ ;  /* 0x0000000610237899 */ /* 0x000fe400080006ff */
[----:B------:R-:W-:Y:S02]  /*4af0*/  USHF.L.U32 UR34, UR20, 0x8, URZ ;  /* 0x0000000814227899 */ /* 0x000fe400080006ff */
[----:B---3--:R-:W-:Y:S07]  /*4b00*/  UIMAD.WIDE.U32 UR6, UR14, UR8, URZ ;  /* 0x000000080e0672a5 */ /* 0x008fee000f8e00ff */
[----:B------:R-:W-:Y:S01]  /*4b10*/  @!UP2 UMOV UR4, UR7 ;  /* 0x000000070004ac82 */ /* 0x000fe20008000000 */
[----:B----4-:R-:W-:Y:S02]  /*4b20*/  @!UP2 UISETP.NE.AND UP0, UPT, UR5, 0x1, UPT ;  /* 0x000000010500a88c */ /* 0x010fe4000bf05270 */
[----:B------:R-:W-:Y:S02]  /*4b30*/  @!UP2 USHF.R.U32.HI UR4, URZ, UR9, UR4 ;  /* 0x00000009ff04a299 */ /* 0x000fe40008011604 */
[----:B------:R-:W-:Y:S02]  /*4b40*/  UIMAD.WIDE.U32 UR6, UR13, UR11, URZ ;  /* 0x0000000b0d0672a5 */ /* 0x000fe4000f8e00ff */
[----:B------:R-:W-:Y:S02]  /*4b50*/  @!UP2 USEL UR8, UR14, UR4, !UP0 ;  /* 0x000000040e08a287 */ /* 0x000fe4000c000000 */
[----:B------:R-:W-:Y:S03]  /*4b60*/  @!UP2 UISETP.NE.AND UP0, UPT, UR10, 0x1, UPT ;  /* 0x000000010a00a88c */ /* 0x000fe6000bf05270 */
[----:B------:R-:W-:Y:S02]  /*4b70*/  @!UP2 UMOV UR6, UR7 ;  /* 0x000000070006ac82 */ /* 0x000fe40008000000 */
[----:B------:R-:W3:Y:S02]  /*4b80*/  @!UP2 LDCU UR4, c[0x0][0xb20] ;  /* 0x00016400ff04a7ac */ /* 0x000ee40008000800 */
[----:B---3--:R-:W-:Y:S04]  /*4b90*/  @!UP2 USHF.R.U32.HI UR6, URZ, UR4, UR6 ;  /* 0x00000004ff06a299 */ /* 0x008fe80008011606 */
[----:B------:R-:W-:Y:S04]  /*4ba0*/  @!UP2 USEL UR6, UR13, UR6, !UP0 ;  /* 0x000000060d06a287 */ /* 0x000fe8000c000000 */
[----:B------:R-:W-:Y:S02]  /*4bb0*/  @!UP2 UIADD3 UR4, UPT, UPT, -UR8, UR6, URZ ;  /* 0x000000060804a290 */ /* 0x000fe4000fffe1ff */
[----:B------:R-:W-:Y:S02]  /*4bc0*/  @!UP2 UIADD3 UR6, UPT, UPT, UR8, -UR6, URZ ;  /* 0x800000060806a290 */ /* 0x000fe4000fffe0ff */
[----:B------:R-:W-:Y:S02]  /*4bd0*/  @!UP2 UIMAD UR14, UR4, UR5, UR14 ;  /* 0x00000005040ea2a4 */ /* 0x000fe4000f8e020e */
[----:B------:R-:W-:Y:S01]  /*4be0*/  @!UP2 UIMAD UR13, UR6, UR10, UR13 ;  /* 0x0000000a060da2a4 */ /* 0x000fe2000f8e020d */
[----:B------:R-:W-:Y:S11]  /*4bf0*/  BRA.U UP3, `(.L_x_83) ;  /* 0x0000000103107547 */ /* 0x000ff6000b800000 */
[----:B--2---:R-:W-:Y:S04]  /*4c00*/  MOV R0, UR48 ;  /* 0x0000003000007c02 */ /* 0x004fe80008000f00 */
[----:B------:R-:W-:Y:S04]  /*4c10*/  SHF.L.U32 R11, R0, 0x1f, RZ ;  /* 0x0000001f000b7819 */ /* 0x000fe800000006ff */
[----:B------:R-:W2:Y:S02]  /*4c20*/  SYNCS.PHASECHK.TRANS64.TRYWAIT P2, [UR21+0xd8], R11 ;  /* 0x0000d80bff0075a7 */ /* 0x000ea40008041115 */
[----:B--2---:R-:W-:Y:S05]  /*4c30*/  @!P2 BRA `(.L_x_84) ;  /* 0x0000005400d0a947 */ /* 0x004fea0003800000 */
.L_x_83:
[----:B------:R-:W-:Y:S05]  /*4c40*/  @!P1 BRA `(.L_x_85) ;  /* 0x0000000000309947 */ /* 0x000fea0003800000 */
[----:B------:R-:W-:Y:S01]  /*4c50*/  ISETP.NE.U32.AND P1, PT, R2, RZ, PT ;  /* 0x000000ff0200720c */ /* 0x000fe20003f25070 */
[----:B------:R-:W3:Y:S01]  /*4c60*/  LDCU.64 UR4, c[0x0][0x358] ;  /* 0x00006b00ff0477ac */ /* 0x000ee20008000a00 */
[----:B------:R-:W-:Y:S02]  /*4c70*/  IMAD.MOV.U32 R85, RZ, RZ, 0x1 ;  /* 0x00000001ff557424 */ /* 0x000fe400078e00ff */
[----:B------:R-:W-:Y:S11]  /*4c80*/  ISETP.NE.AND.EX P1, PT, R3, RZ, PT, P1 ;  /* 0x000000ff0300720c */ /* 0x000ff60003f25310 */
[----:B------:R-:W-:Y:S02]  /*4c90*/  @!UPT UIADD3 URZ, UPT, UPT, URZ, URZ, URZ ;  /* 0x000000fffffff290 */ /* 0x000fe4000fffe0ff */
[----:B--2---:R-:W2:Y:S01]  /*4ca0*/  @P1 LDC.64 R10, c[0x0][0x888] ;  /* 0x00022200ff0a1b82 */ /* 0x004ea20000000a00 */
[----:B------:R-:W-:Y:S04]  /*4cb0*/  @P1 IMAD R0, R4, UR36, RZ ;  /* 0x0000002404001c24 */ /* 0x000fe8000f8e02ff */
[----:B--2---:R-:W-:Y:S04]  /*4cc0*/  @P1 IMAD.WIDE R10, R0, 0x4, R10 ;  /* 0x00000004000a1825 */ /* 0x004fe800078e020a */
[----:B------:R-:W-:Y:S01]  /*4cd0*/  HFMA2 R0, -RZ, RZ, 0, 5.9604644775390625e-08 ;  /* 0x00000001ff007431 */ /* 0x000fe200000001ff */
[----:B---3-5:R3:W5:Y:S04]  /*4ce0*/  @P1 LDG.E R41, desc[UR4][R10.64] ;  /* 0x000000040a291981 */ /* 0x028768000c1e1900 */
[----:B------:R-:W-:Y:S01]  /*4cf0*/  @!P1 PRMT R85, R0, 0x7610, R85 ;  /* 0x0000761000559816 */ /* 0x000fe20000000055 */
[----:B---3--:R-:W4:Y:S06]  /*4d00*/  @!P1 LDC R41, c[0x0][0x880] ;  /* 0x00022000ff299b82 */ /* 0x008f2c0000000800 */
.L_x_85:
[----:B----45:R-:W-:Y:S01]  /*4d10*/  @!P0 FSETP.EQ.AND P1, PT, R41, RZ, PT ;  /* 0x000000ff2900820b */ /* 0x030fe20003f22000 */
[----:B------:R-:W-:Y:S01]  /*4d20*/  @!UPT UIADD3 URZ, UPT, UPT, URZ, URZ, URZ ;  /* 0x000000fffffff290 */ /* 0x000fe2000fffe0ff */
[----:B------:R-:W-:Y:S11]  /*4d30*/  @!P0 BRA `(.L_x_86) ;  /* 0x0000000000188947 */ /* 0x000ff60003800000 */
[----:B------:R-:W-:Y:S02]  /*4d40*/  LOP3.LUT P0, RZ, R85, 0xff, RZ, 0xc0, !PT ;  /* 0x000000ff55ff7812 */ /* 0x000fe4000780c0ff */
[----:B------:R-:W-:Y:S04]  /*4d50*/  ISETP.NE.U32.AND P1, PT, R2, RZ, PT ;  /* 0x000000ff0200720c */ /* 0x000fe80003f25070 */
[----:B------:R-:W-:Y:S04]  /*4d60*/  ISETP.NE.AND.EX P1, PT, R3, RZ, PT, P1 ;  /* 0x000000ff0300720c */ /* 0x000fe80003f25310 */
[----:B------:R-:W-:Y:S03]  /*4d70*/  PLOP3.LUT P1, PT, P1, PT, PT, 0x8, 0x80 ;  /* 0x000000000080781c */ /* 0x000fe60000f2e170 */
[----:B------:R-:W-:Y:S11]  /*4d80*/  @P0 FSETP.EQ.AND P1, PT, R41, RZ, PT ;  /* 0x000000ff2900020b */ /* 0x000ff60003f22000 */
[----:B------:R-:W-:Y:S02]  /*4d90*/  @!UPT UIADD3 URZ, UPT, UPT, URZ, URZ, URZ ;  /* 0x000000fffffff290 */ /* 0x000fe4000fffe0ff */
.L_x_86:
[----:B------:R-:W3:Y:S01]  /*4da0*/  SYNCS.PHASECHK.TRANS64.TRYWAIT P2, [UR21+0xb0], R9 ;  /* 0x0000b009ff0075a7 */ /* 0x000ee20008041115 */
[----:B------:R-:W-:Y:S04]  /*4db0*/  ELECT P0, URZ, PT ;  /* 0x0000000000ff782f */ /* 0x000fe80003800000 */
[----:B------:R-:W-:Y:S11]  /*4dc0*/  PLOP3.LUT P1, PT, P1, P0, PT, 0xf2, 0x2f ;  /* 0x00000000002f781c */ /* 0x000ff60000f21e72 */
[----:B------:R-:W-:Y:S02]  /*4dd0*/  @!UPT UIADD3 URZ, UPT, UPT, URZ, URZ, URZ ;  /* 0x000000fffffff290 */ /* 0x000fe4000fffe0ff */
[----:B------:R-:W-:Y:S05]  /*4de0*/  @!P1 IADD3 R8, P0, PT, R16, 0x580, RZ ;  /* 0x0000058010089810 */ /* 0x000fea0007f1e0ff */
[----:B------:R-:W-:Y:S01]  /*4df0*/  @!P1 IMAD.X R6, RZ, RZ, R17, P0 ;  /* 0x000000ffff069224 */ /* 0x000fe200000e0611 */
[----:B---3--:R-:W-:Y:S07]  /*4e00*/  @!P2 BRA `(.L_x_87) ;  /* 0x000000540074a947 */ /* 0x008fee0003800000 */
.L_x_184:
[----:B------:R-:W-:Y:S01]  /*4e10*/  @!P1 R2UR UR5, R8 ;  /* 0x00000000080592ca */ /* 0x000fe200000e0000 */
[----:B------:R-:W-:Y:S01]  /*4e20*/  VOTEU.ALL UP0, P1 ;  /* 0x0000000000ff7886 */ /* 0x000fe20000800000 */
[----:B------:R-:W-:Y:S01]  /*4e30*/  @!P1 R2UR UR4, R6 ;  /* 0x00000000060492ca */ /* 0x000fe200000e0000 */
[----:B--2---:R-:W-:Y:S01]  /*4e40*/  @!P1 IMAD.MOV.U32 R0, RZ, RZ, 0x2000 ;  /* 0x00002000ff009424 */ /* 0x004fe200078e00ff */
[----:B------:R-:W-:Y:S01]  /*4e50*/  UMOV UR6, 0x0 ;  /* 0x0000000000067882 */ /* 0x000fe20000000000 */
[----:B------:R-:W-:Y:S01]  /*4e60*/  UMOV UR7, 0x10000000 ;  /* 0x1000000000077882 */ /* 0x000fe20000000000 */
[----:B------:R-:W-:Y:S01]  /*4e70*/  @!UP0 UIADD3 UR32, UPT, UPT, UR21, 0x400, URZ ;  /* 0x0000040015208890 */ /* 0x000fe2000fffe0ff */
[----:B------:R-:W-:Y:S01]  /*4e80*/  @!P1 IADD3 R8, P0, PT, R16, 0x580, RZ ;  /* 0x0000058010089810 */ /* 0x000fe20007f1e0ff */
[----:B------:R-:W-:Y:S04]  /*4e90*/  VOTEU.ALL UP0, P1 ;  /* 0x0000000000ff7886 */ /* 0x000fe80000800000 */
[----:B------:R-:W-:Y:S02]  /*4ea0*/  @!P1 IMAD.X R6, RZ, RZ, R17, P0 ;  /* 0x000000ffff069224 */ /* 0x000fe400000e0611 */
[----:B------:R-:W-:Y:S02]  /*4eb0*/  IMAD.U32 R10, RZ, RZ, UR5 ;  /* 0x00000005ff0a7e24 */ /* 0x000fe4000f8e00ff */
[----:B------:R-:W-:Y:S03]  /*4ec0*/  IMAD.U32 R11, RZ, RZ, UR4 ;  /* 0x00000004ff0b7e24 */ /* 0x000fe6000f8e00ff */
[----:B------:R-:W-:Y:S02]  /*4ed0*/  @!P1 R2UR UR4, R10 ;  /* 0x000000000a0492ca */ /* 0x000fe400000e0000 */
[----:B------:R-:W-:Y:S11]  /*4ee0*/  @!P1 R2UR UR5, R11 ;  /* 0x000000000b0592ca */ /* 0x000ff600000e0000 */
[----:B------:R-:W-:Y:S02]  /*4ef0*/  @!UPT UIADD3 URZ, UPT, UPT, URZ, URZ, URZ ;  /* 0x000000fffffff290 */ /* 0x000fe4000fffe0ff */
[----:B------:R2:W-:Y:S01]  /*4f00*/  @!UP0 UTMALDG.3D [UR32], [UR4], desc[UR6] ;  /* 0x00000620040085b4 */ /* 0x0005e20008011000 */
[----:B------:R2:W-:Y:S01]  /*4f10*/  @!P1 SYNCS.ARRIVE.TRANS64.RED.A0TR RZ, [UR21+0x90], R0 ;  /* 0x00009000ffff99a7 */ /* 0x0005e20008300415 */
[----:B------:R-:W-:Y:S01]  /*4f20*/  SYNCS.ARRIVE.TRANS64.RED.A1T0 RZ, [UR40], RZ ;  /* 0x000000ffffff79a7 */ /* 0x000fe20008100428 */
[----:B------:R-:W3:Y:S02]  /*4f30*/  SYNCS.PHASECHK.TRANS64.TRYWAIT P2, [UR21+0xb8], R9 ;  /* 0x0000b809ff0075a7 */ /* 0x000ee40008041115 */
[----:B--23--:R-:W-:Y:S05]  /*4f40*/  @!P2 BRA `(.L_x_88) ;  /* 0x00000054003ca947 */ /* 0x00cfea0003800000 */
.L_x_186:
        /* <DEDUP_REMOVED lines=8> */
[----:B------:R-:W-:Y:S01]  /*4fd0*/  @!UP0 UIADD3 UR24, UPT, UPT, UR21, 0x2400, URZ ;  /* 0x0000240015188890 */ /* 0x000fe2000fffe0ff */
[----:B------:R-:W-:Y:S01]  /*4fe0*/  VOTEU.ALL UP0, P1 ;  /* 0x0000000000ff7886 */ /* 0x000fe20000800000 */
[----:B------:R-:W-:Y:S01]  /*4ff0*/  UMOV UR27, UR35 ;  /* 0x00000023001b7c82 */ /* 0x000fe20008000000 */
[----:B------:R-:W-:Y:S02]  /*5000*/  UMOV UR28, UR36 ;  /* 0x00000024001c7c82 */ /* 0x000fe40008000000 */
[----:B------:R-:W-:Y:S02]  /*5010*/  IMAD.U32 R10, RZ, RZ, UR5 ;  /* 0x00000005ff0a7e24 */ /* 0x000fe4000f8e00ff */
[----:B------:R-:W-:Y:S02]  /*5020*/  IMAD.U32 R11, RZ, RZ, UR4 ;  /* 0x00000004ff0b7e24 */ /* 0x000fe4000f8e00ff */
[----:B------:R-:W-:Y:S01]  /*5030*/  @!P1 IMAD.X R6, RZ, RZ, R17, P0 ;  /* 0x000000ffff069224 */ /* 0x000fe200000e0611 */
        /* <DEDUP_REMOVED lines=8> */
.L_x_188:
[----:B------:R-:W-:Y:S01]  /*50c0*/  @!P1 R2UR UR5, R8 ;  /* 0x00000000080592ca */ /* 0x000fe200000e0000 */
[----:B------:R-:W-:Y:S01]  /*50d0*/  VOTEU.ALL UP0, P1 ;  /* 0x0000000000ff7886 */ /* 0x000fe20000800000 */
[----:B------:R-:W-:Y:S01]  /*50e0*/  @!P1 R2UR UR4, R6 ;  /* 0x00000000060492ca */ /* 0x000fe200000e0000 */
[----:B--2---:R-:W-:Y:S01]  /*50f0*/  @!P1 IMAD.MOV.U32 R0, RZ, RZ, 0x2000 ;  /* 0x00002000ff009424 */ /* 0x004fe200078e00ff */
[----:B------:R-:W-:Y:S01]  /*5100*/  UMOV UR6, 0x0 ;  /* 0x0000000000067882 */ /* 0x000fe20000000000 */
[----:B------:R-:W-:Y:S01]  /*5110*/  UMOV UR7, 0x10000000 ;  /* 0x1000000000077882 */ /* 0x000fe20000000000 */
[----:B------:R-:W-:Y:S01]  /*5120*/  @!UP0 UIADD3 UR18, UPT, UPT, UR34, 0x80, URZ ;  /* 0x0000008022128890 */ /* 0x000fe2000fffe0ff */
[----:B------:R-:W-:Y:S01]  /*5130*/  VIADD R14, R14, 0x1 ;  /* 0x000000010e0e7836 */ /* 0x000fe20000000000 */
[----:B------:R-:W-:Y:S01]  /*5140*/  @!UP0 UIADD3 UR16, UPT, UPT, UR21, 0x4400, URZ ;  /* 0x0000440015108890 */ /* 0x000fe2000fffe0ff */
[----:B------:R-:W-:Y:S01]  /*5150*/  VOTEU.ALL UP0, P1 ;  /* 0x0000000000ff7886 */ /* 0x000fe20000800000 */
[----:B------:R-:W-:Y:S01]  /*5160*/  UMOV UR19, UR35 ;  /* 0x0000002300137c82 */ /* 0x000fe20008000000 */
[----:B------:R-:W-:Y:S02]  /*5170*/  UMOV UR20, UR36 ;  /* 0x0000002400147c82 */ /* 0x000fe40008000000 */
        /* <DEDUP_REMOVED lines=10> */
.L_x_190:
[----:B------:R-:W-:Y:S01]  /*5220*/  @!P1 IADD3 R6, P0, PT, R16, 0x580, RZ ;  /* 0x0000058010069810 */ /* 0x000fe20007f1e0ff */
[----:B------:R-:W-:Y:S01]  /*5230*/  VOTEU.ALL UP0, P1 ;  /* 0x0000000000ff7886 */ /* 0x000fe20000800000 */
[----:B------:R-:W-:Y:S01]  /*5240*/  UMOV UR6, 0x0 ;  /* 0x0000000000067882 */ /* 0x000fe20000000000 */
[----:B------:R-:W-:Y:S01]  /*5250*/  UMOV UR7, 0x10000000 ;  /* 0x1000000000077882 */ /* 0x000fe20000000000 */
[----:B------:R-:W-:Y:S01]  /*5260*/  @!P1 R2UR UR5, R6 ;  /* 0x00000000060592ca */ /* 0x000fe200000e0000 */
[----:B--2---:R-:W-:Y:S01]  /*5270*/  @!P1 IMAD.X R0, RZ, RZ, R17, P0 ;  /* 0x000000ffff009224 */ /* 0x004fe200000e0611 */
[----:B------:R-:W-:Y:S01]  /*5280*/  @!UP0 UIADD3 UR10, UPT, UPT, UR34, 0xc0, URZ ;  /* 0x000000c0220a8890 */ /* 0x000fe2000fffe0ff */
[----:B------:R-:W-:Y:S01]  /*5290*/  R2UR UR18, R87 ;  /* 0x00000000571272ca */ /* 0x000fe200000e0000 */
[----:B------:R-:W-:Y:S01]  /*52a0*/  @!UP0 UIADD3 UR8, UPT, UPT, UR21, 0x6400, URZ ;  /* 0x0000640015088890 */ /* 0x000fe2000fffe0ff */
[----:B------:R-:W-:Y:S01]  /*52b0*/  R2UR UR16, R88 ;  /* 0x00000000581072ca */ /* 0x000fe200000e0000 */
[----:B------:R-:W-:Y:S01]  /*52c0*/  @!UP0 UIADD3 UR9, UPT, UPT, UR21, 0xa8, URZ ;  /* 0x000000a815098890 */ /* 0x000fe2000fffe0ff */
[----:B------:R-:W-:Y:S01]  /*52d0*/  @!P1 R2UR UR4, R0 ;  /* 0x00000000000492ca */ /* 0x000fe200000e0000 */
[----:B------:R-:W-:Y:S01]  /*52e0*/  VOTEU.ALL UP0, P1 ;  /* 0x0000000000ff7886 */ /* 0x000fe20000800000 */
[----:B------:R-:W-:Y:S01]  /*52f0*/  UMOV UR11, UR35 ;  /* 0x00000023000b7c82 */ /* 0x000fe20008000000 */
[----:B------:R-:W-:Y:S01]  /*5300*/  UMOV UR12, UR36 ;  /* 0x00000024000c7c82 */ /* 0x000fe20008000000 */
[C---:B------:R-:W-:Y:S01]  /*5310*/  ISETP.NE.AND P0, PT, R14.reuse, 0x2, PT ;  /* 0x000000020e00780c */ /* 0x040fe20003f05270 */
[----:B------:R-:W-:Y:S01]  /*5320*/  UPLOP3.LUT UP3, UPT, UPT, UPT, UPT, 0x80, 0x8 ;  /* 0x000000000008789c */ /* 0x000fe20003f6f070 */
[----:B------:R-:W-:Y:S01]  /*5330*/  IMAD.U32 R8, RZ, RZ, UR5 ;  /* 0x00000005ff087e24 */ /* 0x000fe2000f8e00ff */
[----:B------:R-:W-:Y:S01]  /*5340*/  LOP3.LUT R15, R15, 0x1, RZ, 0x3c, !PT ;  /* 0x000000010f0f7812 */ /* 0x000fe200078e3cff */
[----:B------:R-:W-:Y:S01]  /*5350*/  UMOV UR36, UR29 ;  /* 0x0000001d00247c82 */ /* 0x000fe20008000000 */
[----:B------:R-:W-:Y:S01]  /*5360*/  SEL R0, RZ, 0x1, P0 ;  /* 0x00000001ff007807 */ /* 0x000fe20000000000 */
[----:B------:R-:W-:Y:S01]  /*5370*/  UIADD3 UR20, UPT, UPT, UR13, UR18, URZ ;  /* 0x000000120d147290 */ /* 0x000fe2000fffe0ff */
[----:B------:R-:W-:Y:S01]  /*5380*/  SEL R14, R14, RZ, P0 ;  /* 0x000000ff0e0e7207 */ /* 0x000fe20000000000 */
[----:B------:R-:W-:Y:S01]  /*5390*/  UIADD3 UR16, UPT, UPT, UR14, UR16, URZ ;  /* 0x000000100e107290 */ /* 0x000fe2000fffe0ff */
[----:B------:R-:W-:Y:S01]  /*53a0*/  IMAD.U32 R9, RZ, RZ, UR4 ;  /* 0x00000004ff097e24 */ /* 0x000fe2000f8e00ff */
[----:B------:R-:W-:Y:S02]  /*53b0*/  @!P1 R2UR UR4, R8 ;  /* 0x00000000080492ca */ /* 0x000fe400000e0000 */
[----:B------:R-:W-:Y:S02]  /*53c0*/  LOP3.LUT R13, R13, R0, RZ, 0x3c, !PT ;  /* 0x000000000d0d7212 */ /* 0x000fe400078e3cff */
[----:B------:R-:W-:Y:S11]  /*53d0*/  @!P1 R2UR UR5, R9 ;  /* 0x00000000090592ca */ /* 0x000ff600000e0000 */
[----:B------:R-:W-:Y:S02]  /*53e0*/  @!UPT UIADD3 URZ, UPT, UPT, URZ, URZ, URZ ;  /* 0x000000fffffff290 */ /* 0x000fe4000fffe0ff */
[----:B------:R2:W-:Y:S01]  /*53f0*/  @!UP0 UTMALDG.3D [UR8], [UR4], desc[UR6] ;  /* 0x00000608040085b4 */ /* 0x0005e20008011000 */
[----:B------:R2:W-:Y:S01]  /*5400*/  @!P1 SYNCS.ARRIVE.TRANS64.RED.A0TR RZ, [UR21+0xa8], R7 ;  /* 0x0000a807ffff99a7 */ /* 0x0005e20008300415 */
[----:B------:R-:W-:Y:S01]  /*5410*/  SYNCS.ARRIVE.TRANS64.RED.A1T0 RZ, [UR37], RZ ;  /* 0x000000ffffff79a7 */ /* 0x000fe20008100425 */
[----:B------:R-:W-:Y:S05]  /*5420*/  BRA.U UP1, `(.L_x_91) ;  /* 0xfffffff101707547 */ /* 0x000fea000b83ffff */
[----:B------:R-:W-:-:S04]  /*5430*/  SHF.L.U32 R3, R15, 0x1f, RZ ;  /* 0x0000001f0f037819 */ /* 0x000fc800000006ff */
[----:B------:R-:W3:Y:S02]  /*5440*/  SYNCS.PHASECHK.TRANS64.TRYWAIT P0, [UR21+0xb0], R3 ;  /* 0x0000b003ff0075a7 */ /* 0x000ee40008001115 */
[----:B---3--:R-:W-:Y:S05]  /*5450*/  @!P0 BRA `(.L_x_92) ;  /* 0x0000005000408947 */ /* 0x008fea0003800000 */
.L_x_192:
[----:B------:R-:W4:Y:S02]  /*5460*/  SYNCS.PHASECHK.TRANS64.TRYWAIT P0, [UR21+0xb8], R3 ;  /* 0x0000b803ff0075a7 */ /* 0x000f240008001115 */
[----:B----4-:R-:W-:Y:S05]  /*5470*/  @!P0 BRA `(.L_x_93) ;  /* 0x0000005000508947 */ /* 0x010fea0003800000 */
.L_x_194:
[----:B------:R-:W4:Y:S02]  /*5480*/  SYNCS.PHASECHK.TRANS64.TRYWAIT P0, [UR21+0xc0], R3 ;  /* 0x0000c003ff0075a7 */ /* 0x000f240008001115 */
[----:B----4-:R-:W-:Y:S05]  /*5490*/  @!P0 BRA `(.L_x_94) ;  /* 0x0000005000608947 */ /* 0x010fea0003800000 */
.L_x_196:
[----:B---3--:R-:W-:-:S07]  /*54a0*/  MOV R0, UR21 ;  /* 0x0000001500007c02 */ /* 0x008fce0008000f00 */
.L_x_95:
[----:B---3--:R-:W-:-:S04]  /*54b0*/  SHF.L.U32 R3, R15, 0x1f, RZ ;  /* 0x0000001f0f037819 */ /* 0x008fc800000006ff */
[----:B------:R3:W4:Y:S03]  /*54c0*/  SYNCS.PHASECHK.TRANS64.TRYWAIT P0, [R0+URZ+0xc8], R3 ;  /* 0x0000c803000075a7 */ /* 0x00072600080011ff */
[----:B----4-:R-:W-:Y:S05]  /*54d0*/  @!P0 NANOSLEEP.SYNCS 0x989680 ;  /* 0x009896800000895d */ /* 0x010fea0003900000 */
[----:B------:R-:W4:Y:S02]  /*54e0*/  @!P0 SYNCS.PHASECHK.TRANS64 P0, [R0+URZ+0xc8], R3 ;  /* 0x0000c803000085a7 */ /* 0x000f2400080010ff */
[----:B-12-4-:R-:W-:Y:S05]  /*54f0*/  @P0 EXIT ;  /* 0x000000000000094d */ /* 0x016fea0003800000 */
[----:B------:R-:W-:Y:S05]  /*5500*/  BRA `(.L_x_95) ;  /* 0xfffffffc00e87947 */ /* 0x000fea000383ffff */
.L_x_80:
[----:B------:R-:W-:-:S06]  /*5510*/  UISETP.GE.AND UP0, UPT, UR17, 0x4, UPT ;  /* 0x000000041100788c */ /* 0x000fcc000bf06270 */
[----:B------:R-:W-:-:S13]  /*5520*/  PLOP3.LUT P0, PT, PT, PT, UP0, 0x80, 0x8 ;  /* 0x000000000008781c */ /* 0x000fda0003f0f008 */
[----:B-1----:R-:W-:Y:S05]  /*5530*/  @!P0 EXIT ;  /* 0x000000000000894d */ /* 0x002fea0003800000 */
[----:B------:R-:W1:Y:S08]  /*5540*/  S2UR UR4, SR_CgaCtaId ;  /* 0x00000000000479c3 */ /* 0x000e700000008800 */
[----:B------:R-:W-:Y:S01]  /*5550*/  BAR.SYNC.DEFER_BLOCKING 0x6, 0xa0 ;  /* 0x0182800000007b1d */ /* 0x000fe20000010000 */
[C---:B------:R-:W-:Y:S01]  /*5560*/  IMAD.SHL.U32 R7, R97.reuse, 0x40, RZ ;  /* 0x0000004061077824 */ /* 0x040fe200078e00ff */
[C---:B------:R-:W-:Y:S01]  /*5570*/  R2P PR, R97.reuse, 0x6 ;  /* 0x0000000661007804 */ /* 0x040fe20000000000 */
[C---:B------:R-:W-:Y:S01]  /*5580*/  IMAD.SHL.U32 R4, R97.reuse, 0x8, RZ ;  /* 0x0000000861047824 */ /* 0x040fe200078e00ff */
[----:B------:R-:W-:Y:S01]  /*5590*/  CS2R R92, SRZ ;  /* 0x00000000005c7805 */ /* 0x000fe2000001ff00 */
[----:B------:R-:W-:Y:S01]  /*55a0*/  IMAD.U32 R37, R97, 0x10000, RZ ;  /* 0x0001000061257824 */ /* 0x000fe200078e00ff */
[----:B------:R-:W-:-:S02]  /*55b0*/  UMOV UR44, 0x400 ;  /* 0x00000400002c7882 */ /* 0x000fc40000000000 */
[----:B------:R-:W2:Y:S01]  /*55c0*/  LDC.64 R80, c[0x0][0x888] ;  /* 0x00022200ff507b82 */ /* 0x000ea20000000a00 */
[----:B------:R-:W-:Y:S01]  /*55d0*/  LOP3.LUT R5, R7, 0x1c0, RZ, 0xc0, !PT ;  /* 0x000001c007057812 */ /* 0x000fe200078ec0ff */
[----:B------:R-:W-:Y:S01]  /*55e0*/  IMAD.SHL.U32 R84, R97, 0x20, RZ ;  /* 0x0000002061547824 */ /* 0x000fe200078e00ff */
[----:B------:R-:W-:Y:S01]  /*55f0*/  LOP3.LUT R7, R7, 0x200, RZ, 0xc0, !PT ;  /* 0x0000020007077812 */ /* 0x000fe200078ec0ff */
[----:B------:R-:W-:Y:S01]  /*5600*/  IMAD.MOV.U32 R95, RZ, RZ, 0x20 ;  /* 0x00000020ff5f7424 */ /* 0x000fe200078e00ff */
[----:B------:R-:W-:Y:S01]  /*5610*/  LOP3.LUT R4, R5, 0x38, R4, 0xf8, !PT ;  /* 0x0000003805047812 */ /* 0x000fe200078ef804 */
[----:B------:R-:W-:Y:S01]  /*5620*/  IMAD.MOV.U32 R94, RZ, RZ, 0x1 ;  /* 0x00000001ff5e7424 */ /* 0x000fe200078e00ff */
[----:B------:R-:W-:Y:S01]  /*5630*/  SHF.R.U32.HI R5, RZ, 0x1, R97 ;  /* 0x00000001ff057819 */ /* 0x000fe20000011661 */
[----:B------:R-:W3:Y:S01]  /*5640*/  LDC.64 R82, c[0x0][0x890] ;  /* 0x00022400ff527b82 */ /* 0x000ee20000000a00 */
[----:B------:R-:W-:Y:S01]  /*5650*/  LOP3.LUT R37, R37, 0x600000, RZ, 0xc0, !PT ;  /* 0x0060000025257812 */ /* 0x000fe200078ec0ff */
[----:B------:R-:W-:Y:S01]  /*5660*/  IMAD.MOV.U32 R36, RZ, RZ, RZ ;  /* 0x000000ffff247224 */ /* 0x000fe200078e00ff */
[----:B------:R-:W-:Y:S01]  /*5670*/  LOP3.LUT R84, R7, 0xc00, R84, 0xf8, !PT ;  /* 0x00000c0007547812 */ /* 0x000fe200078ef854 */
[----:B------:R-:W-:Y:S01]  /*5680*/  IMAD.MOV.U32 R91, RZ, RZ, RZ ;  /* 0x000000ffff5b7224 */ /* 0x000fe200078e00ff */
[----:B------:R-:W-:Y:S01]  /*5690*/  LOP3.LUT R5, R4, 0x8, R5, 0x78, !PT ;  /* 0x0000000804057812 */ /* 0x000fe200078e7805 */
[----:B------:R-:W4:Y:S01]  /*56a0*/  LDCU UR59, c[0x0][0x370] ;  /* 0x00006e00ff3b77ac */ /* 0x000f220008000800 */
[----:B------:R-:W-:Y:S01]  /*56b0*/  SEL R96, R95, 0xffffffe0, !P2 ;  /* 0xffffffe05f607807 */ /* 0x000fe20005000000 */
[----:B------:R-:W2:Y:S01]  /*56c0*/  LDC.64 R78, c[0x0][0x8b0] ;  /* 0x00022c00ff4e7b82 */ /* 0x000ea20000000a00 */
[----:B------:R-:W-:Y:S01]  /*56d0*/  LOP3.LUT R84, R84, R5, RZ, 0xfc, !PT ;  /* 0x0000000554547212 */ /* 0x000fe200078efcff */
[----:B-1----:R-:W-:Y:S01]  /*56e0*/  ULEA UR44, UR4, UR44, 0x18 ;  /* 0x0000002c042c7291 */ /* 0x002fe2000f8ec0ff */
[----:B------:R-:W-:Y:S01]  /*56f0*/  LOP3.LUT R97, R97, 0x60, RZ, 0xc0, !PT ;  /* 0x0000006061617812 */ /* 0x000fe200078ec0ff */
[----:B------:R-:W1:Y:S01]  /*5700*/  LDCU.64 UR62, c[0x0][0x348] ;  /* 0x00006900ff3e77ac */ /* 0x000e620008000a00 */
[----:B------:R-:W-:-:S03]  /*5710*/  SEL R95, R95, 0xffffffe0, !P1 ;  /* 0xffffffe05f5f7807 */ /* 0x000fc60004800000 */
[----:B------:R-:W1:Y:S01]  /*5720*/  LDC.64 R76, c[0x0][0x8a8] ;  /* 0x00022a00ff4c7b82 */ /* 0x000e620000000a00 */
[----:B------:R-:W-:Y:S02]  /*5730*/  UIADD3 UR4, UPT, UPT, UR44, 0x400, URZ ;  /* 0x000004002c047890 */ /* 0x000fe4000fffe0ff */
[----:B------:R-:W4:Y:S01]  /*5740*/  LDS R0, [UR44+0x190] ;  /* 0x0001902cff007984 */ /* 0x000f220008000800 */
[----:B------:R-:W1:Y:S03]  /*5750*/  LDCU UR43, c[0x0][0xb0c] ;  /* 0x00016180ff2b77ac */ /* 0x000e660008000800 */
[----:B------:R-:W-:Y:S01]  /*5760*/  IMAD.U32 R89, RZ, RZ, UR4 ;  /* 0x00000004ff597e24 */ /* 0x000fe2000f8e00ff */
[----:B------:R-:W1:Y:S01]  /*5770*/  LDCU UR39, c[0x0][0xb30] ;  /* 0x00016600ff2777ac */ /* 0x000e620008000800 */
[----:B------:R-:W1:Y:S01]  /*5780*/  LDCU.64 UR56, c[0x0][0x888] ;  /* 0x00011100ff3877ac */ /* 0x000e620008000a00 */
[----:B------:R-:W1:Y:S01]  /*5790*/  LDCU.64 UR40, c[0x0][0xb28] ;  /* 0x00016500ff2877ac */ /* 0x000e620008000a00 */
[----:B------:R-:W1:Y:S01]  /*57a0*/  LDCU.128 UR52, c[0x0][0xb10] ;  /* 0x00016200ff3477ac */ /* 0x000e620008000c00 */
[----:B------:R-:W1:Y:S01]  /*57b0*/  LDCU UR58, c[0x0][0x374] ;  /* 0x00006e80ff3a77ac */ /* 0x000e620008000800 */
[----:B------:R-:W-:Y:S01]  /*57c0*/  UMOV UR47, URZ ;  /* 0x000000ff002f7c82 */ /* 0x000fe20008000000 */
[----:B------:R-:W-:Y:S01]  /*57d0*/  UMOV UR46, URZ ;  /* 0x000000ff002e7c82 */ /* 0x000fe20008000000 */
[----:B--234-:R-:W-:-:S07]  /*57e0*/  IMAD.IADD R37, R0, 0x1, R37 ;  /* 0x0000000100257824 */ /* 0x01cfce00078e0225 */
.L_x_139:
[C---:B------:R-:W-:Y:S02]  /*57f0*/  LEA R3, R91.reuse, UR44, 0x3 ;  /* 0x0000002c5b037c11 */ /* 0x040fe4000f8e18ff */
[----:B------:R-:W-:Y:S02]  /*5800*/  SHF.L.U32 R0, R92, 0x1f, RZ ;  /* 0x0000001f5c007819 */ /* 0x000fe400000006ff */
[----:B------:R-:W-:Y:S02]  /*5810*/  LEA R5, R91, UR44, 0x4 ;  /* 0x0000002c5b057c11 */ /* 0x000fe4000f8e20ff */
[----:B------:R-:W2:Y:S02]  /*5820*/  SYNCS.PHASECHK.TRANS64.TRYWAIT P0, [R3+URZ+0xe0], R0 ;  /* 0x0000e000030075a7 */ /* 0x000ea400080011ff */
[----:B-12---:R-:W-:Y:S05]  /*5830*/  @!P0 BRA `(.L_x_96) ;  /* 0x0000004c00908947 */ /* 0x006fea0003800000 */
.L_x_197:
        /* <DEDUP_REMOVED lines=8> */
[----:B---3--:R-:W-:Y:S11]  /*58c0*/  LOP3.LUT P0, RZ, R6, 0x1, RZ, 0xc0, !PT ;  /* 0x0000000106ff7812 */ /* 0x008ff6000780c0ff */
[----:B------:R-:W-:Y:S02]  /*58d0*/  @!UPT UIADD3 URZ, UPT, UPT, URZ, URZ, URZ ;  /* 0x000000fffffff290 */ /* 0x000fe4000fffe0ff */
[----:B----4-:R-:W-:Y:S01]  /*58e0*/  VOTEU.ANY UP1, P0 ;  /* 0x0000000000ff7886 */ /* 0x010fe20000020100 */
[----:B------:R-:W-:Y:S01]  /*58f0*/  PLOP3.LUT P0, PT, PT, PT, UP1, 0x80, 0x8 ;  /* 0x000000000008781c */ /* 0x000fe20003f0f018 */
[----:B------:R-:W-:Y:S11]  /*5900*/  UP2UR UR61, UPR, URZ, 0x2 ;  /* 0x00000002ff3d7883 */ /* 0x000ff60008000000 */
[----:B------:R-:W-:Y:S01]  /*5910*/  @!UPT UIADD3 URZ, UPT, UPT, URZ, URZ, URZ ;  /* 0x000000fffffff290 */ /* 0x000fe2000fffe0ff */
[----:B--2---:R-:W-:Y:S02]  /*5920*/  @P0 SHF.R.U32.HI R0, RZ, 0x10, R5 ;  /* 0x00000010ff000819 */ /* 0x004fe40000011605 */
        /* <DEDUP_REMOVED lines=12> */
[----:B------:R-:W3:Y:S01]  /*59f0*/  LDCU UR12, c[0x0][0xb20] ;  /* 0x00016400ff0c77ac */ /* 0x000ee20008000800 */
[----:B-1----:R-:W-:Y:S02]  /*5a00*/  UIMAD.WIDE.U32 UR4, UR58, UR55, URZ ;  /* 0x000000373a0472a5 */ /* 0x002fe4000f8e00ff */
[----:B------:R-:W-:Y:S02]  /*5a10*/  UIMAD.WIDE.U32 UR6, UR59, UR52, URZ ;  /* 0x000000343b0672a5 */ /* 0x000fe4000f8e00ff */
[----:B------:R-:W-:Y:S02]  /*5a20*/  UISETP.NE.AND UP0, UPT, UR54, 0x1, UPT ;  /* 0x000000013600788c */ /* 0x000fe4000bf05270 */
[----:B------:R-:W-:Y:S02]  /*5a30*/  UIMAD.WIDE.U32 UR8, UR37, UR55, URZ ;  /* 0x00000037250872a5 */ /* 0x000fe4000f8e00ff */
[----:B------:R-:W-:Y:S02]  /*5a40*/  UIMAD.WIDE.U32 UR10, UR38, UR52, URZ ;  /* 0x00000034260a72a5 */ /* 0x000fe4000f8e00ff */
[----:B------:R-:W-:Y:S02]  /*5a50*/  UISETP.NE.AND UP1, UPT, UR43, 0x1, UPT ;  /* 0x000000012b00788c */ /* 0x000fe4000bf25270 */
[----:B------:R-:W-:Y:S01]  /*5a60*/  UISETP.NE.AND UP2, UPT, UR42, 0x1, UPT ;  /* 0x000000012a00788c */ /* 0x000fe2000bf45270 */
[----:B------:R-:W-:Y:S02]  /*5a70*/  UMOV UR4, UR5 ;  /* 0x0000000500047c82 */ /* 0x000fe40008000000 */
[----:B---3--:R-:W-:Y:S03]  /*5a80*/  USHF.R.U32.HI UR5, URZ, UR12, UR4 ;  /* 0x0000000cff057299 */ /* 0x008fe60008011604 */
[----:B------:R-:W-:Y:S02]  /*5a90*/  UMOV UR4, UR7 ;  /* 0x0000000700047c82 */ /* 0x000fe40008000000 */
[----:B------:R-:W-:Y:S02]  /*5aa0*/  USHF.R.U32.HI UR7, URZ, UR53, UR4 ;  /* 0x00000035ff077299 */ /* 0x000fe40008011604 */
[----:B------:R-:W-:Y:S02]  /*5ab0*/  USEL UR4, UR58, UR5, !UP0 ;  /* 0x000000053a047287 */ /* 0x000fe4000c000000 */
[----:B------:R-:W-:Y:S01]  /*5ac0*/  USEL UR7, UR59, UR7, !UP1 ;  /* 0x000000073b077287 */ /* 0x000fe2000c800000 */
[----:B------:R-:W-:Y:S01]  /*5ad0*/  UMOV UR5, UR9 ;  /* 0x0000000900057c82 */ /* 0x000fe20008000000 */
[----:B------:R-:W-:Y:S02]  /*5ae0*/  UIMAD.WIDE.U32 UR8, UR4, UR40, URZ ;  /* 0x00000028040872a5 */ /* 0x000fe4000f8e00ff */
[----:B------:R-:W-:Y:S03]  /*5af0*/  USHF.R.U32.HI UR6, URZ, UR12, UR5 ;  /* 0x0000000cff067299 */ /* 0x000fe60008011605 */
[----:B------:R-:W-:Y:S01]  /*5b00*/  UMOV UR5, UR11 ;  /* 0x0000000b00057c82 */ /* 0x000fe20008000000 */
[----:B------:R-:W-:Y:S02]  /*5b10*/  UIMAD.WIDE.U32 UR10, UR7, UR40, URZ ;  /* 0x00000028070a72a5 */ /* 0x000fe4000f8e00ff */
[----:B------:R-:W-:Y:S02]  /*5b20*/  USHF.R.U32.HI UR12, URZ, UR53, UR5 ;  /* 0x00000035ff0c7299 */ /* 0x000fe40008011605 */
[----:B------:R-:W-:Y:S01]  /*5b30*/  USEL UR6, UR37, UR6, !UP0 ;  /* 0x0000000625067287 */ /* 0x000fe2000c000000 */
[----:B------:R-:W-:Y:S02]  /*5b40*/  UMOV UR5, UR9 ;  /* 0x0000000900057c82 */ /* 0x000fe40008000000 */
[----:B------:R-:W-:Y:S01]  /*5b50*/  UMOV UR10, UR11 ;  /* 0x0000000b000a7c82 */ /* 0x000fe20008000000 */
[----:B------:R-:W-:Y:S02]  /*5b60*/  @UP2 USHF.R.U32.HI UR4, URZ, UR41, UR5 ;  /* 0x00000029ff042299 */ /* 0x000fe40008011605 */
[----:B------:R-:W-:Y:S02]  /*5b70*/  @UP2 USHF.R.U32.HI UR7, URZ, UR41, UR10 ;  /* 0x00000029ff072299 */ /* 0x000fe4000801160a */
[----:B------:R-:W-:Y:S02]  /*5b80*/  UIMAD UR4, UR42, UR4, URZ ;  /* 0x000000042a0472a4 */ /* 0x000fe4000f8e02ff */
        /* <DEDUP_REMOVED lines=8> */
[----:B------:R-:W-:Y:S02]  /*5c10*/  USEL UR11, UR6, UR4, !UP2 ;  /* 0x00000004060b7287 */ /* 0x000fe4000d000000 */
[----:B------:R-:W-:Y:S02]  /*5c20*/  UIADD3 UR8, UPT, UPT, -UR5, URZ, URZ ;  /* 0x000000ff05087290 */ /* 0x000fe4000fffe1ff */
[----:B------:R-:W-:Y:S01]  /*5c30*/  UIADD3 UR10, UPT, UPT, -UR11, URZ, URZ ;  /* 0x000000ff0b0a7290 */ /* 0x000fe2000fffe1ff */
[----:B------:R-:W-:Y:S01]  /*5c40*/  @!UP0 UMOV UR4, UR9 ;  /* 0x0000000900048c82 */ /* 0x000fe20008000000 */
[----:B------:R-:W-:Y:S02]  /*5c50*/  UIADD3 UR9, UPT, UPT, -UR6, URZ, URZ ;  /* 0x000000ff06097290 */ /* 0x000fe4000fffe1ff */
[----:B------:R-:W-:Y:S02]  /*5c60*/  @!UP0 USHF.R.U32.HI UR4, URZ, UR41, UR4 ;  /* 0x00000029ff048299 */ /* 0x000fe40008011604 */
[----:B------:R-:W-:Y:S02]  /*5c70*/  UIMAD UR10, UR42, UR10, UR6 ;  /* 0x0000000a2a0a72a4 */ /* 0x000fe4000f8e0206 */
[----:B------:R-:W-:Y:S04]  /*5c80*/  @!UP0 USEL UR4, UR5, UR4, !UP2 ;  /* 0x0000000405048287 */ /* 0x000fe8000d000000 */
[----:B------:R-:W-:Y:S02]  /*5c90*/  @!UP0 UIMAD UR10, UR7, UR10, UR4 ;  /* 0x0000000a070a82a4 */ /* 0x000fe4000f8e0204 */
[----:B------:R-:W-:Y:S02]  /*5ca0*/  @!UP0 UIADD3 UR11, UPT, UPT, UR11, -UR4, URZ ;  /* 0x800000040b0b8290 */ /* 0x000fe4000fffe0ff */
[----:B------:R-:W-:Y:S02]  /*5cb0*/  UIMAD UR7, UR43, UR8, UR38 ;  /* 0x000000082b0772a4 */ /* 0x000fe4000f8e0226 */
[----:B------:R-:W-:Y:S02]  /*5cc0*/  @!UP0 UIMAD UR6, UR11, UR42, UR5 ;  /* 0x0000002a0b0682a4 */ /* 0x000fe4000f8e0205 */
[----:B------:R-:W-:Y:S01]  /*5cd0*/  UIMAD UR4, UR54, UR9, UR37 ;  /* 0x00000009360472a4 */ /* 0x000fe2000f8e0225 */
[----:B------:R-:W-:Y:S02]  /*5ce0*/  @!UP0 UMOV UR5, UR10 ;  /* 0x0000000a00058c82 */ /* 0x000fe40008000000 */
[----:B------:R-:W-:Y:S02]  /*5cf0*/  UIMAD UR38, UR5, UR43, UR7 ;  /* 0x0000002b052672a4 */ /* 0x000fe4000f8e0207 */
[----:B------:R-:W-:Y:S11]  /*5d00*/  UIMAD UR37, UR6, UR54, UR4 ;  /* 0x00000036062572a4 */ /* 0x000ff6000f8e0204 */
[----:B------:R-:W-:Y:S01]  /*5d10*/  @!UPT UIADD3 URZ, UPT, UPT, URZ, URZ, URZ ;  /* 0x000000fffffff290 */ /* 0x000fe2000fffe0ff */
.L_x_97:
[----:B-1----:R-:W-:Y:S01]  /*5d20*/  UISETP.NE.AND UP0, UPT, UR39, 0x1, UPT ;  /* 0x000000012700788c */ /* 0x002fe2000bf05270 */
[----:B------:R-:W-:Y:S01]  /*5d30*/  LOP3.LUT P0, RZ, R89, 0x3f0, RZ, 0xc0, !PT ;  /* 0x000003f059ff7812 */ /* 0x000fe2000780c0ff */
[----:B------:R-:W-:Y:S01]  /*5d40*/  USHF.L.U32 UR50, UR16, 0x6, URZ ;  /* 0x0000000610327899 */ /* 0x000fe200080006ff */
[----:B------:R-:W-:Y:S01]  /*5d50*/  BSSY.RECONVERGENT B6, `(.L_x_98) ;  /* 0x0000034000067945 */ /* 0x000fe20003800200 */
[----:B------:R-:W-:Y:S01]  /*5d60*/  USHF.L.U32 UR49, UR20, 0x8, URZ ;  /* 0x0000000814317899 */ /* 0x000fe200080006ff */
[----:B------:R-:W-:Y:S06]  /*5d70*/  IADD3 R91, PT, PT, R91, 0x1, RZ ;  /* 0x000000015b5b7810 */ /* 0x000fec0007ffe0ff */
[----:B------:R-:W1:Y:S01]  /*5d80*/  @!UP0 LDCU.128 UR12, c[0x0][0xb10] ;  /* 0x00016200ff0c87ac */ /* 0x000e620008000c00 */
[----:B------:R-:W3:Y:S01]  /*5d90*/  @!UP0 LDCU UR5, c[0x0][0xb0c] ;  /* 0x00016180ff0587ac */ /* 0x000ee20008000800 */
[----:B------:R-:W4:Y:S01]  /*5da0*/  @!UP0 LDCU UR10, c[0x0][0xb20] ;  /* 0x00016400ff0a87ac */ /* 0x000f220008000800 */
[----:B-1----:R-:W-:Y:S02]  /*5db0*/  UIMAD.WIDE.U32 UR8, UR38, UR12, URZ ;  /* 0x0000000c260872a5 */ /* 0x002fe4000f8e00ff */
[----:B------:R-:W-:Y:S02]  /*5dc0*/  UIMAD.WIDE.U32 UR6, UR37, UR15, URZ ;  /* 0x0000000f250672a5 */ /* 0x000fe4000f8e00ff */
[----:B------:R-:W-:Y:S03]  /*5dd0*/  @!UP0 UISETP.NE.AND UP1, UPT, UR14, 0x1, UPT ;  /* 0x000000010e00888c */ /* 0x000fe6000bf25270 */
[----:B------:R-:W-:Y:S01]  /*5de0*/  @!UP0 UMOV UR4, UR9 ;  /* 0x0000000900048c82 */ /* 0x000fe20008000000 */
[----:B---3--:R-:W-:Y:S02]  /*5df0*/  @!UP0 UISETP.NE.AND UP2, UPT, UR5, 0x1, UPT ;  /* 0x000000010500888c */ /* 0x008fe4000bf45270 */
[----:B------:R-:W-:Y:S01]  /*5e00*/  @!UP0 USHF.R.U32.HI UR4, URZ, UR13, UR4 ;  /* 0x0000000dff048299 */ /* 0x000fe20008011604 */
[----:B------:R-:W-:Y:S02]  /*5e10*/  @!UP0 UMOV UR6, UR7 ;  /* 0x0000000700068c82 */ /* 0x000fe40008000000 */
[----:B----4-:R-:W-:Y:S02]  /*5e20*/  @!UP0 USHF.R.U32.HI UR6, URZ, UR10, UR6 ;  /* 0x0000000aff068299 */ /* 0x010fe40008011606 */
[----:B------:R-:W-:Y:S02]  /*5e30*/  @!UP0 USEL UR7, UR38, UR4, !UP2 ;  /* 0x0000000426078287 */ /* 0x000fe4000d000000 */
[----:B------:R-:W-:Y:S04]  /*5e40*/  @!UP0 USEL UR6, UR37, UR6, !UP1 ;  /* 0x0000000625068287 */ /* 0x000fe8000c800000 */
[----:B------:R-:W-:Y:S02]  /*5e50*/  @!UP0 UIADD3 UR4, UPT, UPT, -UR7, UR6, URZ ;  /* 0x0000000607048290 */ /* 0x000fe4000fffe1ff */
[----:B------:R-:W-:Y:S02]  /*5e60*/  @!UP0 UIADD3 UR6, UPT, UPT, UR7, -UR6, URZ ;  /* 0x8000000607068290 */ /* 0x000fe4000fffe0ff */
[----:B------:R-:W-:Y:S02]  /*5e70*/  @!UP0 UIMAD UR38, UR4, UR5, UR38 ;  /* 0x00000005042682a4 */ /* 0x000fe4000f8e0226 */
[----:B------:R-:W-:Y:S01]  /*5e80*/  @!UP0 UIMAD UR37, UR6, UR14, UR37 ;  /* 0x0000000e062582a4 */ /* 0x000fe2000f8e0225 */
[----:B------:R-:W-:Y:S11]  /*5e90*/  @!P0 BRA `(.L_x_99) ;  /* 0x00000000007c8947 */ /* 0x000ff60003800000 */
[----:B------:R-:W1:Y:S01]  /*5ea0*/  LDCU.64 UR8, c[0x4][0x80] ;  /* 0x01001000ff0877ac */ /* 0x000e620008000a00 */
[----:B------:R-:W-:Y:S01]  /*5eb0*/  MOV R2, 0x0 ;  /* 0x0000000000027802 */ /* 0x000fe20000000f00 */
[----:B------:R-:W-:Y:S02]  /*5ec0*/  HFMA2 R12, -RZ, RZ, 0, 5.9604644775390625e-08 ;  /* 0x00000001ff0c7431 */ /* 0x000fe400000001ff */
[----:B------:R-:W-:Y:S01]  /*5ed0*/  IMAD.MOV.U32 R8, RZ, RZ, 0x70 ;  /* 0x00000070ff087424 */ /* 0x000fe200078e00ff */
[----:B------:R3:W4:Y:S01]  /*5ee0*/  LDC.64 R14, c[0x4][R2] ;  /* 0x01000000020e7b82 */ /* 0x0007220000000a00 */
[----:B------:R-:W2:Y:S01]  /*5ef0*/  LDCU.64 UR6, c[0x4][0x88] ;  /* 0x01001100ff0677ac */ /* 0x000ea20008000a00 */
[----:B------:R-:W-:Y:S01]  /*5f00*/  IMAD.MOV.U32 R13, RZ, RZ, RZ ;  /* 0x000000ffff0d7224 */ /* 0x000fe200078e00ff */
[----:B------:R-:W2:Y:S01]  /*5f10*/  LDCU.64 UR4, c[0x4][0x8] ;  /* 0x01000100ff0477ac */ /* 0x000ea20008000a00 */
[----:B-1----:R-:W-:Y:S01]  /*5f20*/  MOV R5, UR9 ;  /* 0x0000000900057c02 */ /* 0x002fe20008000f00 */
[----:B------:R-:W-:Y:S01]  /*5f30*/  IMAD.U32 R4, RZ, RZ, UR8 ;  /* 0x00000008ff047e24 */ /* 0x000fe2000f8e00ff */
[----:B--2---:R-:W-:Y:S01]  /*5f40*/  MOV R7, UR7 ;  /* 0x0000000700077c02 */ /* 0x004fe20008000f00 */
[----:B------:R-:W-:Y:S01]  /*5f50*/  IMAD.U32 R6, RZ, RZ, UR6 ;  /* 0x00000006ff067e24 */ /* 0x000fe2000f8e00ff */
[----:B------:R-:W-:Y:S01]  /*5f60*/  MOV R11, UR5 ;  /* 0x00000005000b7c02 */ /* 0x000fe20008000f00 */
[----:B------:R-:W-:Y:S02]  /*5f70*/  IMAD.U32 R10, RZ, RZ, UR4 ;  /* 0x00000004ff0a7e24 */ /* 0x000fe4000f8e00ff */
[----:B------:R-:W-:Y:S07]  /*5f80*/  LEPC R20, `(.L_x_100) ;  /* 0x000000001014794e */ /* 0x000fee0000000000 */
[----:B---345:R-:W-:Y:S05]  /*5f90*/  CALL.ABS.NOINC R14 ;  /* 0x000000000e007343 */ /* 0x038fea0003c00000 */
.L_x_100:
[----:B------:R-:W1:Y:S01]  /*5fa0*/  LDCU.64 UR8, c[0x4][0x80] ;  /* 0x01001000ff0877ac */ /* 0x000e620008000a00 */
[----:B------:R-:W2:Y:S01]  /*5fb0*/  LDC.64 R2, c[0x4][R2] ;  /* 0x0100000002027b82 */ /* 0x000ea20000000a00 */
[----:B------:R-:W-:Y:S02]  /*5fc0*/  HFMA2 R12, -RZ, RZ, 0, 5.9604644775390625e-08 ;  /* 0x00000001ff0c7431 */ /* 0x000fe400000001ff */
[----:B------:R-:W-:Y:S02]  /*5fd0*/  IMAD.MOV.U32 R8, RZ, RZ, 0x70 ;  /* 0x00000070ff087424 */ /* 0x000fe400078e00ff */
[----:B------:R-:W-:Y:S01]  /*5fe0*/  IMAD.MOV.U32 R13, RZ, RZ, RZ ;  /* 0x000000ffff0d7224 */ /* 0x000fe200078e00ff */
[----:B------:R-:W3:Y:S01]  /*5ff0*/  LDCU.64 UR6, c[0x4][0x88] ;  /* 0x01001100ff0677ac */ /* 0x000ee20008000a00 */
[----:B------:R-:W4:Y:S01]  /*6000*/  LDCU.64 UR4, c[0x4][0x8] ;  /* 0x01000100ff0477ac */ /* 0x000f220008000a00 */
[----:B-1----:R-:W-:Y:S02]  /*6010*/  MOV R4, UR8 ;  /* 0x0000000800047c02 */ /* 0x002fe40008000f00 */
[----:B------:R-:W-:Y:S02]  /*6020*/  MOV R5, UR9 ;  /* 0x0000000900057c02 */ /* 0x000fe40008000f00 */
[----:B---3--:R-:W-:Y:S01]  /*6030*/  MOV R7, UR7 ;  /* 0x0000000700077c02 */ /* 0x008fe20008000f00 */
[----:B------:R-:W-:Y:S01]  /*6040*/  IMAD.U32 R6, RZ, RZ, UR6 ;  /* 0x00000006ff067e24 */ /* 0x000fe2000f8e00ff */
[----:B----4-:R-:W-:Y:S01]  /*6050*/  MOV R11, UR5 ;  /* 0x00000005000b7c02 */ /* 0x010fe20008000f00 */
[----:B------:R-:W-:Y:S02]  /*6060*/  IMAD.U32 R10, RZ, RZ, UR4 ;  /* 0x00000004ff0a7e24 */ /* 0x000fe4000f8e00ff */
[----:B------:R-:W-:Y:S07]  /*6070*/  LEPC R20, `(.L_x_99) ;  /* 0x000000001014794e */ /* 0x000fee0000000000 */
[----:B--2---:R-:W-:Y:S05]  /*6080*/  CALL.ABS.NOINC R2 ;  /* 0x0000000002007343 */ /* 0x004fea0003c00000 */
.L_x_99:
[----:B------:R-:W-:Y:S05]  /*6090*/  BSYNC.RECONVERGENT B6 ;  /* 0x0000000000067941 */ /* 0x000fea0003800200 */
.L_x_98:
[----:B------:R-:W-:Y:S02]  /*60a0*/  ISETP.NE.U32.AND P0, PT, RZ, UR56, PT ;  /* 0x00000038ff007c0c */ /* 0x000fe4000bf05070 */
[C---:B------:R-:W-:Y:S02]  /*60b0*/  ISETP.NE.U32.AND P1, PT, R82.reuse, RZ, PT ;  /* 0x000000ff5200720c */ /* 0x040fe40003f25070 */
[----:B------:R-:W-:Y:S02]  /*60c0*/  ISETP.NE.U32.AND P4, PT, R82, RZ, PT ;  /* 0x000000ff5200720c */ /* 0x000fe40003f85070 */
[----:B------:R-:W-:Y:S02]  /*60d0*/  ISETP.NE.AND.EX P0, PT, RZ, UR57, PT, P0 ;  /* 0x00000039ff007c0c */ /* 0x000fe4000bf05300 */
[C---:B------:R-:W-:Y:S02]  /*60e0*/  ISETP.NE.AND.EX P1, PT, R83.reuse, RZ, PT, P1 ;  /* 0x000000ff5300720c */ /* 0x040fe40003f25310 */
[----:B------:R-:W-:Y:S02]  /*60f0*/  ISETP.NE.AND.EX P4, PT, R83, RZ, P0, P4 ;  /* 0x000000ff5300720c */ /* 0x000fe40000785340 */
[----:B------:R-:W-:Y:S02]  /*6100*/  ISETP.NE.U32.AND P5, PT, R78, RZ, PT ;  /* 0x000000ff4e00720c */ /* 0x000fe40003fa5070 */
[----:B------:R-:W-:Y:S02]  /*6110*/  ISETP.NE.U32.AND P3, PT, RZ, UR56, PT ;  /* 0x00000038ff007c0c */ /* 0x000fe4000bf65070 */
[----:B------:R-:W-:Y:S02]  /*6120*/  PLOP3.LUT P2, PT, PT, PT, PT, 0x8, 0x80 ;  /* 0x000000000080781c */ /* 0x000fe40003f4e170 */
[----:B------:R-:W-:Y:S02]  /*6130*/  ISETP.NE.AND.EX P5, PT, R79, RZ, PT, P5 ;  /* 0x000000ff4f00720c */ /* 0x000fe40003fa5350 */
[----:B------:R-:W-:Y:S03]  /*6140*/  ISETP.NE.AND.EX P3, PT, RZ, UR57, PT, P3 ;  /* 0x00000039ff007c0c */ /* 0x000fe6000bf65330 */
[----:B------:R-:W-:Y:S01]  /*6150*/  @!P4 PLOP3.LUT P2, PT, P1, PT, PT, 0x80, 0x8 ;  /* 0x000000000008c81c */ /* 0x000fe20000f4f070 */
[----:B------:R-:W-:Y:S01]  /*6160*/  @!UPT UIADD3 URZ, UPT, UPT, URZ, URZ, URZ ;  /* 0x000000fffffff290 */ /* 0x000fe2000fffe0ff */
[----:B------:R-:W-:Y:S11]  /*6170*/  @!P1 BRA `(.L_x_101) ;  /* 0x0000000000309947 */ /* 0x000ff60003800000 */
[----:B------:R-:W-:Y:S01]  /*6180*/  ISETP.NE.U32.AND P0, PT, R80, RZ, PT ;  /* 0x000000ff5000720c */ /* 0x000fe20003f05070 */
[----:B------:R-:W1:Y:S01]  /*6190*/  LDCU.64 UR4, c[0x0][0x358] ;  /* 0x00006b00ff0477ac */ /* 0x000e620008000a00 */
[----:B------:R-:W-:Y:S02]  /*61a0*/  IMAD.MOV.U32 R85, RZ, RZ, 0x1 ;  /* 0x00000001ff557424 */ /* 0x000fe400078e00ff */
[----:B------:R-:W-:Y:S11]  /*61b0*/  ISETP.NE.AND.EX P0, PT, R81, RZ, PT, P0 ;  /* 0x000000ff5100720c */ /* 0x000ff60003f05300 */
[----:B------:R-:W-:Y:S02]  /*61c0*/  @!UPT UIADD3 URZ, UPT, UPT, URZ, URZ, URZ ;  /* 0x000000fffffff290 */ /* 0x000fe4000fffe0ff */
[----:B------:R-:W3:Y:S01]  /*61d0*/  @P0 LDC.64 R2, c[0x0][0x888] ;  /* 0x00022200ff020b82 */ /* 0x000ee20000000a00 */
[----:B--2---:R-:W-:Y:S04]  /*61e0*/  @P0 IMAD R0, R82, UR36, RZ ;  /* 0x0000002452000c24 */ /* 0x004fe8000f8e02ff */
[----:B---3--:R-:W-:Y:S04]  /*61f0*/  @P0 IMAD.WIDE R2, R0, 0x4, R2 ;  /* 0x0000000400020825 */ /* 0x008fe800078e0202 */
[----:B------:R-:W-:Y:S01]  /*6200*/  HFMA2 R0, -RZ, RZ, 0, 5.9604644775390625e-08 ;  /* 0x00000001ff007431 */ /* 0x000fe200000001ff */
[----:B-1---5:R1:W5:Y:S04]  /*6210*/  @P0 LDG.E R41, desc[UR4][R2.64] ;  /* 0x0000000402290981 */ /* 0x022368000c1e1900 */
[----:B------:R-:W-:Y:S01]  /*6220*/  @!P0 PRMT R85, R0, 0x7610, R85 ;  /* 0x0000761000558816 */ /* 0x000fe20000000055 */
[----:B-1----:R-:W3:Y:S06]  /*6230*/  @!P0 LDC R41, c[0x0][0x880] ;  /* 0x00022000ff298b82 */ /* 0x002eec0000000800 */
.L_x_101:
[----:B------:R-:W-:Y:S05]  /*6240*/  @!P5 BRA `(.L_x_102) ;  /* 0x000000000024d947 */ /* 0x000fea0003800000 */
[----:B------:R-:W-:Y:S01]  /*6250*/  ISETP.NE.U32.AND P0, PT, R76, RZ, PT ;  /* 0x000000ff4c00720c */ /* 0x000fe20003f05070 */
[----:B------:R-:W1:Y:S03]  /*6260*/  LDCU.64 UR4, c[0x0][0x358] ;  /* 0x00006b00ff0477ac */ /* 0x000e660008000a00 */
[----:B------:R-:W-:Y:S11]  /*6270*/  ISETP.NE.AND.EX P0, PT, R77, RZ, PT, P0 ;  /* 0x000000ff4d00720c */ /* 0x000ff60003f05300 */
[----:B------:R-:W-:Y:S02]  /*6280*/  @!UPT UIADD3 URZ, UPT, UPT, URZ, URZ, URZ ;  /* 0x000000fffffff290 */ /* 0x000fe4000fffe0ff */
[----:B------:R-:W4:Y:S01]  /*6290*/  @P0 LDC.64 R2, c[0x0][0x8a8] ;  /* 0x00022a00ff020b82 */ /* 0x000f220000000a00 */
[----:B--2---:R-:W-:Y:S04]  /*62a0*/  @P0 IMAD R0, R78, UR36, RZ ;  /* 0x000000244e000c24 */ /* 0x004fe8000f8e02ff */
[----:B----4-:R-:W-:Y:S05]  /*62b0*/  @P0 IMAD.WIDE R2, R0, 0x4, R2 ;  /* 0x0000000400020825 */ /* 0x010fea00078e0202 */
[----:B-1---5:R1:W5:Y:S02]  /*62c0*/  @P0 LDG.E R38, desc[UR4][R2.64] ;  /* 0x0000000402260981 */ /* 0x022364000c1e1900 */
[----:B-1----:R-:W4:Y:S02]  /*62d0*/  @!P0 LDC R38, c[0x0][0x8a0] ;  /* 0x00022800ff268b82 */ /* 0x002f240000000800 */
.L_x_102:
[----:B---3-5:R-:W-:Y:S01]  /*62e0*/  FSETP.NEU.AND P0, PT, R41, RZ, PT ;  /* 0x000000ff2900720b */ /* 0x028fe20003f0d000 */
[----:B------:R-:W-:Y:S01]  /*62f0*/  IMAD.SHL.U32 R47, R84, 0x2, RZ ;  /* 0x00000002542f7824 */ /* 0x000fe200078e00ff */
[----:B------:R-:W-:Y:S01]  /*6300*/  SEL R4, RZ, 0xffffffff, P3 ;  /* 0xffffffffff047807 */ /* 0x000fe20001800000 */
[----:B------:R-:W-:Y:S01]  /*6310*/  BSSY B1, `(.L_x_103) ;  /* 0x0000043000017945 */ /* 0x000fe20003800000 */
[----:B------:R-:W-:Y:S01]  /*6320*/  @!P4 LOP3.LUT P3, RZ, R85, 0xff, RZ, 0xc0, !PT ;  /* 0x000000ff55ffc812 */ /* 0x000fe2000786c0ff */
[----:B------:R-:W-:Y:S01]  /*6330*/  VIADD R100, R47, UR44 ;  /* 0x0000002c2f647c36 */ /* 0x000fe20008000000 */
[----:B------:R-:W-:Y:S01]  /*6340*/  @!P4 SEL R3, RZ, 0xffffffff, P0 ;  /* 0xffffffffff03c807 */ /* 0x000fe20000000000 */
[----:B------:R-:W-:Y:S01]  /*6350*/  IMAD.MOV.U32 R60, RZ, RZ, 0x1 ;  /* 0x00000001ff3c7424 */ /* 0x000fe200078e00ff */
[----:B------:R-:W-:Y:S01]  /*6360*/  LOP3.LUT R94, R94, 0x1, RZ, 0x3c, !PT ;  /* 0x000000015e5e7812 */ /* 0x000fe200078e3cff */
[----:B------:R-:W-:Y:S01]  /*6370*/  IMAD.MOV.U32 R46, RZ, RZ, RZ ;  /* 0x000000ffff2e7224 */ /* 0x000fe200078e00ff */
[----:B------:R-:W-:Y:S02]  /*6380*/  @P2 SEL R3, R4, R3, !P3 ;  /* 0x0000000304032207 */ /* 0x000fe40005800000 */
[----:B------:R-:W-:Y:S02]  /*6390*/  CS2R R74, SRZ ;  /* 0x00000000004a7805 */ /* 0x000fe4000001ff00 */
[C---:B------:R-:W-:Y:S02]  /*63a0*/  LEA R101, R36.reuse, UR44, 0x3 ;  /* 0x0000002c24657c11 */ /* 0x040fe4000f8e18ff */
[----:B------:R-:W-:Y:S02]  /*63b0*/  CS2R R72, SRZ ;  /* 0x0000000000487805 */ /* 0x000fe4000001ff00 */
[----:B------:R-:W-:Y:S02]  /*63c0*/  @!P4 LOP3.LUT R3, R3, 0x1, RZ, 0xc0, !PT ;  /* 0x000000010303c812 */ /* 0x000fe400078ec0ff */
[----:B------:R-:W-:Y:S02]  /*63d0*/  CS2R R66, SRZ ;  /* 0x0000000000427805 */ /* 0x000fe4000001ff00 */
[----:B------:R-:W-:Y:S02]  /*63e0*/  SHF.L.U32 R2, R93, 0x1f, RZ ;  /* 0x0000001f5d027819 */ /* 0x000fe400000006ff */
[----:B------:R-:W-:Y:S02]  /*63f0*/  CS2R R64, SRZ ;  /* 0x0000000000407805 */ /* 0x000fe4000001ff00 */
[----:B------:R-:W-:Y:S02]  /*6400*/  ISETP.NE.U32.OR P6, PT, R3, 0x1, P4 ;  /* 0x000000010300780c */ /* 0x000fe400027c5470 */
[----:B------:R-:W-:Y:S02]  /*6410*/  CS2R R58, SRZ ;  /* 0x00000000003a7805 */ /* 0x000fe4000001ff00 */
[----:B------:R-:W-:Y:S02]  /*6420*/  LEA.HI R39, R36, R36, RZ, 0x1 ;  /* 0x0000002424277211 */ /* 0x000fe400078f08ff */
[----:B------:R-:W-:Y:S02]  /*6430*/  CS2R R56, SRZ ;  /* 0x0000000000387805 */ /* 0x000fe4000001ff00 */
[----:B------:R-:W-:Y:S02]  /*6440*/  LOP3.LUT P4, R90, R85, 0xff, RZ, 0xc0, !PT ;  /* 0x000000ff555a7812 */ /* 0x000fe4000788c0ff */
[----:B------:R-:W-:Y:S02]  /*6450*/  CS2R R50, SRZ ;  /* 0x0000000000327805 */ /* 0x000fe4000001ff00 */
[----:B------:R-:W-:Y:S01]  /*6460*/  SEL R3, RZ, 0xffffffff, P0 ;  /* 0xffffffffff037807 */ /* 0x000fe20000000000 */
[C---:B--2---:R-:W-:Y:S01]  /*6470*/  IMAD.SHL.U32 R0, R39.reuse, 0x80, RZ ;  /* 0x0000008027007824 */ /* 0x044fe200078e00ff */
[----:B------:R-:W-:Y:S02]  /*6480*/  LOP3.LUT R39, R39, 0xffe, RZ, 0xc0, !PT ;  /* 0x00000ffe27277812 */ /* 0x000fe400078ec0ff */
[----:B------:R-:W-:Y:S02]  /*6490*/  CS2R R48, SRZ ;  /* 0x0000000000307805 */ /* 0x000fe4000001ff00 */
[----:B------:R-:W-:Y:S01]  /*64a0*/  @P1 SEL R3, R4, R3, !P4 ;  /* 0x0000000304031207 */ /* 0x000fe20006000000 */
[----:B------:R-:W-:Y:S01]  /*64b0*/  VIADD R63, R100, 0x400 ;  /* 0x00000400643f7836 */ /* 0x000fe20000000000 */
[----:B------:R-:W-:Y:S01]  /*64c0*/  LOP3.LUT R0, R0, 0xffffff00, RZ, 0xc0, !PT ;  /* 0xffffff0000007812 */ /* 0x000fe200078ec0ff */
[----:B------:R-:W-:Y:S01]  /*64d0*/  IMAD.IADD R39, R36, 0x1, -R39 ;  /* 0x0000000124277824 */ /* 0x000fe200078e0a27 */
[----:B------:R-:W-:Y:S01]  /*64e0*/  @P6 SHF.L.U32 R5, R94, 0x1f, RZ ;  /* 0x0000001f5e056819 */ /* 0x000fe200000006ff */
[----:B------:R-:W-:Y:S01]  /*64f0*/  IMAD.IADD R99, R95, 0x1, R100 ;  /* 0x000000015f637824 */ /* 0x000fe200078e0264 */
[----:B------:R-:W-:Y:S01]  /*6500*/  LOP3.LUT R3, R3, 0x1, RZ, 0xc0, !PT ;  /* 0x0000000103037812 */ /* 0x000fe200078ec0ff */
[----:B------:R-:W-:Y:S01]  /*6510*/  IMAD.IADD R0, R37, 0x1, R0 ;  /* 0x0000000125007824 */ /* 0x000fe200078e0200 */
[----:B------:R-:W1:Y:S01]  /*6520*/  @P6 SYNCS.PHASECHK.TRANS64.TRYWAIT P3, [UR44+0x90], R5 ;  /* 0x00009005ff0065a7 */ /* 0x000e62000806112c */
[----:B------:R-:W-:Y:S02]  /*6530*/  P2R R98, PR, RZ, 0x40 ;  /* 0x00000040ff627803 */ /* 0x000fe40000000000 */
[----:B------:R-:W-:Y:S01]  /*6540*/  ISETP.NE.U32.AND P5, PT, R3, 0x1, PT ;  /* 0x000000010300780c */ /* 0x000fe20003fa5070 */
[----:B------:R-:W-:Y:S03]  /*6550*/  IMAD R39, R39, 0x100000, R0 ;  /* 0x0010000027277824 */ /* 0x000fe600078e0200 */
[----:B------:R-:W-:Y:S01]  /*6560*/  P2R R61, PR, RZ, 0x20 ;  /* 0x00000020ff3d7803 */ /* 0x000fe20000000000 */
[----:B------:R2:W3:Y:S01]  /*6570*/  SYNCS.PHASECHK.TRANS64.TRYWAIT P2, [R101+URZ+0x100], R2 ;  /* 0x00010002650075a7 */ /* 0x0004e200080411ff */
[----:B-1----:R-:W-:Y:S01]  /*6580*/  @P6 SEL R60, RZ, 0x1, !P3 ;  /* 0x00000001ff3c6807 */ /* 0x002fe20005800000 */
[----:B--2---:R-:W-:Y:S06]  /*6590*/  @!P6 BRA `(.L_x_104) ;  /* 0x000000000068e947 */ /* 0x004fec0003800000 */
[----:B------:R-:W-:Y:S01]  /*65a0*/  @P5 IMAD R0, R96, 0x2, R63 ;  /* 0x0000000260005824 */ /* 0x000fe200078e023f */
[----:B------:R-:W-:Y:S01]  /*65b0*/  ISETP.NE.AND P0, PT, R60, RZ, PT ;  /* 0x000000ff3c00720c */ /* 0x000fe20003f05270 */
[----:B------:R-:W-:Y:S01]  /*65c0*/  @P5 IMAD R4, R96, 0x2, R100 ;  /* 0x0000000260045824 */ /* 0x000fe200078e0264 */
[----:B------:R-:W-:Y:S01]  /*65d0*/  BSSY B0, `(.L_x_105) ;  /* 0x000000e000007945 */ /* 0x000fe20003800000 */
[----:B------:R-:W-:Y:S01]  /*65e0*/  IMAD.MOV.U32 R74, RZ, RZ, RZ ;  /* 0x000000ffff4a7224 */ /* 0x000fe200078e00ff */
[----:B------:R-:W-:Y:S01]  /*65f0*/  CS2R R66, SRZ ;  /* 0x0000000000427805 */ /* 0x000fe2000001ff00 */
[----:B------:R-:W-:Y:S01]  /*6600*/  @P5 IMAD.IADD R5, R95, 0x1, R0 ;  /* 0x000000015f055824 */ /* 0x000fe200078e0200 */
[----:B------:R-:W-:Y:S02]  /*6610*/  CS2R R64, SRZ ;  /* 0x0000000000407805 */ /* 0x000fe4000001ff00 */
[----:B------:R-:W-:Y:S02]  /*6620*/  CS2R R72, SRZ ;  /* 0x0000000000487805 */ /* 0x000fe4000001ff00 */
[----:B------:R-:W-:Y:S02]  /*6630*/  CS2R R50, SRZ ;  /* 0x0000000000327805 */ /* 0x000fe4000001ff00 */
[----:B------:R-:W-:Y:S02]  /*6640*/  CS2R R48, SRZ ;  /* 0x0000000000307805 */ /* 0x000fe4000001ff00 */
[----:B------:R-:W-:Y:S02]  /*6650*/  CS2R R58, SRZ ;  /* 0x00000000003a7805 */ /* 0x000fe4000001ff00 */
[----:B------:R-:W-:Y:S01]  /*6660*/  CS2R R56, SRZ ;  /* 0x0000000000387805 */ /* 0x000fe2000001ff00 */
[----:B------:R-:W-:Y:S06]  /*6670*/  @P0 BRA `(.L_x_106) ;  /* 0x00000000000c0947 */ /* 0x000fec0003800000 */
[----:B------:R-:W-:Y:S04]  /*6680*/  SHF.L.U32 R3, R94, 0x1f, RZ ;  /* 0x0000001f5e037819 */ /* 0x000fe800000006ff */
[----:B------:R-:W1:Y:S02]  /*6690*/  SYNCS.PHASECHK.TRANS64.TRYWAIT P0, [UR44+0x90], R3 ;  /* 0x00009003ff0075a7 */ /* 0x000e64000800112c */
[----:B-1----:R-:W-:Y:S05]  /*66a0*/  @!P0 BRA `(.L_x_107) ;  /* 0x0000004000088947 */ /* 0x002fea0003800000 */
.L_x_106:
[----:B------:R-:W-:Y:S05]  /*66b0*/  BSYNC B0 ;  /* 0x0000000000007941 */ /* 0x000fea0003800000 */
.L_x_105:
[----:B------:R-:W-:Y:S01]  /*66c0*/  ISETP.NE.AND P0, PT, R61, RZ, PT ;  /* 0x000000ff3d00720c */ /* 0x000fe20003f05270 */
[----:B------:R-:W-:Y:S11]  /*66d0*/  HFMA2 R46, -RZ, RZ, 0, 5.9604644775390625e-08 ;  /* 0x00000001ff2e7431 */ /* 0x000ff600000001ff */
[----:B------:R-:W-:Y:S01]  /*66e0*/  @!UPT UIADD3 URZ, UPT, UPT, URZ, URZ, URZ ;  /* 0x000000fffffff290 */ /* 0x000fe2000fffe0ff */
[----:B------:R-:W-:Y:S05]  /*66f0*/  @P0 WARPSYNC.ALL ;  /* 0x0000000000000948 */ /* 0x000fea0003800000 */
[----:B------:R2:W1:Y:S04]  /*6700*/  @P0 LDSM.16.M88.4 R64, [R4+0x400] ;  /* 0x000400000440083b */ /* 0x0004680000000200 */
[----:B------:R2:W1:Y:S04]  /*6710*/  @P0 LDSM.16.M88.4 R72, [R5] ;  /* 0x000000000548083b */ /* 0x0004680000000200 */
[----:B------:R2:W1:Y:S04]  /*6720*/  @P0 LDSM.16.M88.4 R48, [R47+UR44+0x400] ;  /* 0x0004002c2f30083b */ /* 0x0004680008000200 */
[----:B------:R2:W1:Y:S02]  /*6730*/  @P0 LDSM.16.M88.4 R56, [R99+0x400] ;  /* 0x000400006338083b */ /* 0x0004640000000200 */
.L_x_104:
[----:B------:R-:W-:Y:S05]  /*6740*/  BSYNC B1 ;  /* 0x0000000000017941 */ /* 0x000fea0003800000 */
.L_x_103:
[----:B-1----:R-:W-:Y:S04]  /*6750*/  SHF.R.U32.HI R3, RZ, 0x15, R39 ;  /* 0x00000015ff037819 */ /* 0x002fe80000011627 */
[----:B------:R-:W-:Y:S01]  /*6760*/  LOP3.LUT P0, RZ, R3, 0x3, R86, 0x48, !PT ;  /* 0x0000000303ff7812 */ /* 0x000fe20007804856 */
[----:B------:R-:W-:Y:S01]  /*6770*/  @!UPT UIADD3 URZ, UPT, UPT, URZ, URZ, URZ ;  /* 0x000000fffffff290 */ /* 0x000fe2000fffe0ff */
[----:B---3--:R-:W-:Y:S11]  /*6780*/  @P2 BRA `(.L_x_108) ;  /* 0x0000000000082947 */ /* 0x008ff60003800000 */
[----:B------:R-:W1:Y:S02]  /*6790*/  SYNCS.PHASECHK.TRANS64.TRYWAIT P1, [R101+URZ+0x100], R2 ;  /* 0x00010002650075a7 */ /* 0x000e6400080211ff */
[----:B-1----:R-:W-:Y:S05]  /*67a0*/  @!P1 BRA `(.L_x_109) ;  /* 0x0000003c00e09947 */ /* 0x002fea0003800000 */
.L_x_108:
[----:B------:R-:W-:Y:S05]  /*67b0*/  @!P0 BRA `(.L_x_110) ;  /* 0x0000000000408947 */ /* 0x000fea0003800000 */
[----:B------:R-:W2:Y:S01]  /*67c0*/  LDCU.64 UR8, c[0x4][0x70] ;  /* 0x01000e00ff0877ac */ /* 0x000ea20008000a00 */
[----:B------:R-:W-:Y:S01]  /*67d0*/  MOV R3, 0x0 ;  /* 0x0000000000037802 */ /* 0x000fe20000000f00 */
[----:B------:R-:W-:Y:S02]  /*67e0*/  HFMA2 R12, -RZ, RZ, 0, 5.9604644775390625e-08 ;  /* 0x00000001ff0c7431 */ /* 0x000fe400000001ff */
[----:B------:R-:W-:Y:S02]  /*67f0*/  IMAD.MOV.U32 R8, RZ, RZ, 0x192 ;  /* 0x00000192ff087424 */ /* 0x000fe400078e00ff */
[----:B------:R-:W-:Y:S01]  /*6800*/  IMAD.MOV.U32 R13, RZ, RZ, RZ ;  /* 0x000000ffff0d7224 */ /* 0x000fe200078e00ff */
[----:B------:R-:W3:Y:S01]  /*6810*/  LDCU.64 UR6, c[0x4][0x78] ;  /* 0x01000f00ff0677ac */ /* 0x000ee20008000a00 */
[----:B-1----:R-:W1:Y:S01]  /*6820*/  LDC.64 R2, c[0x4][R3] ;  /* 0x0100000003027b82 */ /* 0x002e620000000a00 */
[----:B------:R-:W5:Y:S01]  /*6830*/  LDCU.64 UR4, c[0x4][0x10] ;  /* 0x01000200ff0477ac */ /* 0x000f620008000a00 */
[----:B--2---:R-:W-:Y:S01]  /*6840*/  MOV R5, UR9 ;  /* 0x0000000900057c02 */ /* 0x004fe20008000f00 */
[----:B------:R-:W-:Y:S01]  /*6850*/  IMAD.U32 R4, RZ, RZ, UR8 ;  /* 0x00000008ff047e24 */ /* 0x000fe2000f8e00ff */
[----:B---3--:R-:W-:Y:S01]  /*6860*/  MOV R7, UR7 ;  /* 0x0000000700077c02 */ /* 0x008fe20008000f00 */
[----:B------:R-:W-:Y:S01]  /*6870*/  IMAD.U32 R6, RZ, RZ, UR6 ;  /* 0x00000006ff067e24 */ /* 0x000fe2000f8e00ff */
[----:B-----5:R-:W-:Y:S01]  /*6880*/  MOV R11, UR5 ;  /* 0x00000005000b7c02 */ /* 0x020fe20008000f00 */
[----:B------:R-:W-:Y:S02]  /*6890*/  IMAD.U32 R10, RZ, RZ, UR4 ;  /* 0x00000004ff0a7e24 */ /* 0x000fe4000f8e00ff */
[----:B------:R-:W-:Y:S07]  /*68a0*/  LEPC R20, `(.L_x_110) ;  /* 0x000000001014794e */ /* 0x000fee0000000000 */
[----:B-1--4-:R-:W-:Y:S05]  /*68b0*/  CALL.ABS.NOINC R2 ;  /* 0x0000000002007343 */ /* 0x012fea0003c00000 */
.L_x_110:
[C---:B------:R-:W-:Y:S01]  /*68c0*/  SHF.L.U32 R40, R48.reuse, 0x10, RZ ;  /* 0x0000001030287819 */ /* 0x040fe200000006ff */
[----:B------:R-:W-:Y:S05]  /*68d0*/  WARPSYNC.ALL ;  /* 0x0000000000007948 */ /* 0x000fea0003800000 */
[----:B------:R-:W-:Y:S01]  /*68e0*/  R2UR UR4, R39 ;  /* 0x00000000270472ca */ /* 0x000fe200000e0000 */
[----:B------:R-:W-:Y:S01]  /*68f0*/  BSSY.RECONVERGENT B0, `(.L_x_111) ;  /* 0x000008b000007945 */ /* 0x000fe20003800200 */
[----:B------:R-:W-:Y:S02]  /*6900*/  LOP3.LUT R43, R48, 0xffff0000, RZ, 0xc0, !PT ;  /* 0xffff0000302b7812 */ /* 0x000fe400078ec0ff */
[----:B------:R-:W-:Y:S02]  /*6910*/  SHF.L.U32 R42, R49, 0x10, RZ ;  /* 0x00000010312a7819 */ /* 0x000fe400000006ff */
[----:B------:R-:W-:Y:S02]  /*6920*/  SHF.L.U32 R45, R51, 0x10, RZ ;  /* 0x00000010332d7819 */ /* 0x000fe400000006ff */
[----:B------:R-:W-:Y:S02]  /*6930*/  SHF.L.U32 R62, R96, 0x1, RZ ;  /* 0x00000001603e7819 */ /* 0x000fe400000006ff */
[----:B------:R-:W-:Y:S02]  /*6940*/  ISETP.NE.AND P0, PT, R97, RZ, PT ;  /* 0x000000ff6100720c */ /* 0x000fe40003f05270 */
[----:B------:R-:W-:Y:S01]  /*6950*/  IADD3 R102, PT, PT, R63, R62, RZ ;  /* 0x0000003e3f667210 */ /* 0x000fe20007ffe0ff */
[----:B--2---:R-:W4:Y:S03]  /*6960*/  LDTM.16dp256bit.x8 R4, tmem[UR4] ;  /* 0x00000004000479ee */ /* 0x004f2600081a0000 */
[----:B------:R-:W-:Y:S01]  /*6970*/  IADD3 R103, PT, PT, R95, R102, RZ ;  /* 0x000000665f677210 */ /* 0x000fe20007ffe0ff */
[C---:B----4-:R-:W-:Y:S01]  /*6980*/  FMUL R0, R38.reuse, R4 ;  /* 0x0000000426007220 */ /* 0x050fe20000400000 */
[C---:B-1----:R-:W-:Y:S01]  /*6990*/  FMUL R2, R38.reuse, R5 ;  /* 0x0000000526027220 */ /* 0x042fe20000400000 */
[C---:B------:R-:W-:Y:S01]  /*69a0*/  FMUL R3, R38.reuse, R6 ;  /* 0x0000000626037220 */ /* 0x040fe20000400000 */
[----:B------:R-:W-:Y:S01]  /*69b0*/  FMUL R7, R38, R7 ;  /* 0x0000000726077220 */ /* 0x000fe20000400000 */
[----:B------:R-:W-:Y:S01]  /*69c0*/  FFMA R0, R41, R40, R0 ;  /* 0x0000002829007223 */ /* 0x000fe20000000000 */
[----:B------:R-:W-:Y:S01]  /*69d0*/  LOP3.LUT R40, R49, 0xffff0000, RZ, 0xc0, !PT ;  /* 0xffff000031287812 */ /* 0x000fe200078ec0ff */
[C---:B------:R-:W-:Y:S01]  /*69e0*/  FFMA R2, R41.reuse, R43, R2 ;  /* 0x0000002b29027223 */ /* 0x040fe20000000002 */
[C---:B------:R-:W-:Y:S01]  /*69f0*/  SHF.L.U32 R43, R50.reuse, 0x10, RZ ;  /* 0x00000010322b7819 */ /* 0x040fe200000006ff */
[C---:B------:R-:W-:Y:S01]  /*6a00*/  FFMA R3, R41.reuse, R42, R3 ;  /* 0x0000002a29037223 */ /* 0x040fe20000000003 */
[----:B------:R-:W-:Y:S01]  /*6a10*/  LOP3.LUT R42, R50, 0xffff0000, RZ, 0xc0, !PT ;  /* 0xffff0000322a7812 */ /* 0x000fe200078ec0ff */
[----:B------:R-:W-:Y:S01]  /*6a20*/  FMUL R4, R38, R8 ;  /* 0x0000000826047220 */ /* 0x000fe20000400000 */
[----:B------:R-:W-:Y:S01]  /*6a30*/  F2FP.BF16.F32.PACK_AB R52, R2, R0 ;  /* 0x000000000234723e */ /* 0x000fe200000010ff */
[----:B------:R-:W-:Y:S01]  /*6a40*/  FFMA R7, R41, R40, R7 ;  /* 0x0000002829077223 */ /* 0x000fe20000000007 */
[----:B------:R-:W-:Y:S01]  /*6a50*/  LOP3.LUT R40, R51, 0xffff0000, RZ, 0xc0, !PT ;  /* 0xffff000033287812 */ /* 0x000fe200078ec0ff */
[C---:B------:R-:W-:Y:S01]  /*6a60*/  FMUL R5, R38.reuse, R9 ;  /* 0x0000000926057220 */ /* 0x040fe20000400000 */
[C---:B------:R-:W-:Y:S01]  /*6a70*/  FMUL R6, R38.reuse, R10 ;  /* 0x0000000a26067220 */ /* 0x040fe20000400000 */
[----:B------:R-:W-:Y:S01]  /*6a80*/  FMUL R11, R38, R11 ;  /* 0x0000000b260b7220 */ /* 0x000fe20000400000 */
[----:B------:R-:W-:Y:S01]  /*6a90*/  F2FP.BF16.F32.PACK_AB R53, R7, R3 ;  /* 0x000000030735723e */ /* 0x000fe200000010ff */
[C---:B------:R-:W-:Y:S01]  /*6aa0*/  FFMA R4, R41.reuse, R43, R4 ;  /* 0x0000002b29047223 */ /* 0x040fe20000000004 */
[C---:B------:R-:W-:Y:S01]  /*6ab0*/  SHF.L.U32 R43, R56.reuse, 0x10, RZ ;  /* 0x00000010382b7819 */ /* 0x040fe200000006ff */
[----:B------:R-:W-:Y:S01]  /*6ac0*/  FFMA R5, R41, R42, R5 ;  /* 0x0000002a29057223 */ /* 0x000fe20000000005 */
[----:B------:R-:W-:Y:S01]  /*6ad0*/  LOP3.LUT R42, R57, 0xffff0000, RZ, 0xc0, !PT ;  /* 0xffff0000392a7812 */ /* 0x000fe200078ec0ff */
[----:B------:R-:W-:Y:S01]  /*6ae0*/  FFMA R6, R41, R45, R6 ;  /* 0x0000002d29067223 */ /* 0x000fe20000000006 */
[----:B------:R-:W-:Y:S01]  /*6af0*/  SHF.L.U32 R45, R57, 0x10, RZ ;  /* 0x00000010392d7819 */ /* 0x000fe200000006ff */
[----:B------:R-:W-:Y:S01]  /*6b00*/  FFMA R11, R41, R40, R11 ;  /* 0x00000028290b7223 */ /* 0x000fe2000000000b */
[----:B------:R-:W-:Y:S01]  /*6b10*/  LOP3.LUT R40, R56, 0xffff0000, RZ, 0xc0, !PT ;  /* 0xffff000038287812 */ /* 0x000fe200078ec0ff */
[C---:B------:R-:W-:Y:S01]  /*6b20*/  FMUL R8, R38.reuse, R12 ;  /* 0x0000000c26087220 */ /* 0x040fe20000400000 */
[----:B------:R-:W-:Y:S01]  /*6b30*/  F2FP.BF16.F32.PACK_AB R54, R5, R4 ;  /* 0x000000040536723e */ /* 0x000fe200000010ff */
[C---:B------:R-:W-:Y:S01]  /*6b40*/  FMUL R9, R38.reuse, R13 ;  /* 0x0000000d26097220 */ /* 0x040fe20000400000 */
[----:B------:R-:W-:Y:S01]  /*6b50*/  F2FP.BF16.F32.PACK_AB R55, R11, R6 ;  /* 0x000000060b37723e */ /* 0x000fe200000010ff */
[C---:B------:R-:W-:Y:S01]  /*6b60*/  FMUL R10, R38.reuse, R14 ;  /* 0x0000000e260a7220 */ /* 0x040fe20000400000 */
[----:B------:R-:W-:Y:S01]  /*6b70*/  FMUL R15, R38, R15 ;  /* 0x0000000f260f7220 */ /* 0x000fe20000400000 */
[----:B------:R-:W-:Y:S01]  /*6b80*/  FFMA R8, R41, R43, R8 ;  /* 0x0000002b29087223 */ /* 0x000fe20000000008 */
[----:B------:R-:W-:Y:S01]  /*6b90*/  SHF.L.U32 R43, R59, 0x10, RZ ;  /* 0x000000103b2b7819 */ /* 0x000fe200000006ff */
[C---:B------:R-:W-:Y:S01]  /*6ba0*/  FFMA R9, R41.reuse, R40, R9 ;  /* 0x0000002829097223 */ /* 0x040fe20000000009 */
[C---:B------:R-:W-:Y:S01]  /*6bb0*/  SHF.L.U32 R40, R58.reuse, 0x10, RZ ;  /* 0x000000103a287819 */ /* 0x040fe200000006ff */
        /* <DEDUP_REMOVED lines=8> */
[----:B------:R-:W-:Y:S01]  /*6c40*/  FMUL R14, R38, R18 ;  /* 0x00000012260e7220 */ /* 0x000fe20000400000 */
[----:B------:R-:W-:Y:S01]  /*6c50*/  FFMA R12, R41, R40, R12 ;  /* 0x00000028290c7223 */ /* 0x000fe2000000000c */
[----:B------:R-:W-:Y:S01]  /*6c60*/  LOP3.LUT R40, R59, 0xffff0000, RZ, 0xc0, !PT ;  /* 0xffff00003b287812 */ /* 0x000fe200078ec0ff */
[C---:B------:R-:W-:Y:S01]  /*6c70*/  FFMA R13, R41.reuse, R42, R13 ;  /* 0x0000002a290d7223 */ /* 0x040fe2000000000d */
[----:B------:R-:W-:Y:S01]  /*6c80*/  LOP3.LUT R42, R64, 0xffff0000, RZ, 0xc0, !PT ;  /* 0xffff0000402a7812 */ /* 0x000fe200078ec0ff */
[----:B------:R-:W-:Y:S01]  /*6c90*/  FMUL R19, R38, R19 ;  /* 0x0000001326137220 */ /* 0x000fe20000400000 */
[----:B------:R-:W-:Y:S01]  /*6ca0*/  FFMA R14, R41, R43, R14 ;  /* 0x0000002b290e7223 */ /* 0x000fe2000000000e */
[----:B------:R-:W-:Y:S01]  /*6cb0*/  SHF.L.U32 R43, R64, 0x10, RZ ;  /* 0x00000010402b7819 */ /* 0x000fe200000006ff */
[C---:B------:R-:W-:Y:S01]  /*6cc0*/  FMUL R16, R38.reuse, R20 ;  /* 0x0000001426107220 */ /* 0x040fe20000400000 */
        /* <DEDUP_REMOVED lines=19> */
[----:B------:R1:W-:Y:S01]  /*6e00*/  STSM.16.M88.4 [R100+0x400], R52 ;  /* 0x0004003464007844 */ /* 0x0003e20000000200 */
[C---:B------:R-:W-:Y:S01]  /*6e10*/  FMUL R22, R38.reuse, R26 ;  /* 0x0000001a26167220 */ /* 0x040fe20000400000 */
[----:B------:R-:W-:Y:S01]  /*6e20*/  FMUL R27, R38, R27 ;  /* 0x0000001b261b7220 */ /* 0x000fe20000400000 */
[----:B------:R-:W-:Y:S01]  /*6e30*/  FFMA R20, R41, R43, R20 ;  /* 0x0000002b29147223 */ /* 0x000fe20000000014 */
[----:B------:R-:W-:Y:S01]  /*6e40*/  SHF.L.U32 R43, R73, 0x10, RZ ;  /* 0x00000010492b7819 */ /* 0x000fe200000006ff */
[C---:B------:R-:W-:Y:S01]  /*6e50*/  FFMA R21, R41.reuse, R40, R21 ;  /* 0x0000002829157223 */ /* 0x040fe20000000015 */
[C---:B------:R-:W-:Y:S02]  /*6e60*/  SHF.L.U32 R40, R72.reuse, 0x10, RZ ;  /* 0x0000001048287819 */ /* 0x040fe400000006ff */
[----:B------:R1:W-:Y:S01]  /*6e70*/  STSM.16.M88.4 [R99+0x400], R68 ;  /* 0x0004004463007844 */ /* 0x0003e20000000200 */
[----:B------:R-:W-:Y:S01]  /*6e80*/  FFMA R22, R41, R45, R22 ;  /* 0x0000002d29167223 */ /* 0x000fe20000000016 */
[----:B------:R-:W-:Y:S01]  /*6e90*/  SHF.L.U32 R45, R75, 0x10, RZ ;  /* 0x000000104b2d7819 */ /* 0x000fe200000006ff */
[C---:B------:R-:W-:Y:S01]  /*6ea0*/  FFMA R27, R41.reuse, R42, R27 ;  /* 0x0000002a291b7223 */ /* 0x040fe2000000001b */
[----:B------:R-:W-:Y:S01]  /*6eb0*/  LOP3.LUT R42, R72, 0xffff0000, RZ, 0xc0, !PT ;  /* 0xffff0000482a7812 */ /* 0x000fe200078ec0ff */
[C---:B------:R-:W-:Y:S01]  /*6ec0*/  FMUL R24, R38.reuse, R28 ;  /* 0x0000001c26187220 */ /* 0x040fe20000400000 */
[C---:B------:R-:W-:Y:S01]  /*6ed0*/  FMUL R25, R38.reuse, R29 ;  /* 0x0000001d26197220 */ /* 0x040fe20000400000 */
[C---:B------:R-:W-:Y:S01]  /*6ee0*/  FMUL R26, R38.reuse, R30 ;  /* 0x0000001e261a7220 */ /* 0x040fe20000400000 */
[----:B------:R-:W-:Y:S01]  /*6ef0*/  FMUL R31, R38, R31 ;  /* 0x0000001f261f7220 */ /* 0x000fe20000400000 */
[----:B------:R-:W-:Y:S01]  /*6f00*/  FFMA R24, R41, R40, R24 ;  /* 0x0000002829187223 */ /* 0x000fe20000000018 */
[----:B------:R-:W-:Y:S01]  /*6f10*/  LOP3.LUT R40, R73, 0xffff0000, RZ, 0xc0, !PT ;  /* 0xffff000049287812 */ /* 0x000fe200078ec0ff */
[C---:B------:R-:W-:Y:S01]  /*6f20*/  FFMA R25, R41.reuse, R42, R25 ;  /* 0x0000002a29197223 */ /* 0x040fe20000000019 */
[C---:B------:R-:W-:Y:S01]  /*6f30*/  FFMA R26, R41.reuse, R43, R26 ;  /* 0x0000002b291a7223 */ /* 0x040fe2000000001a */
[----:B------:R-:W-:Y:S01]  /*6f40*/  SHF.L.U32 R43, R74, 0x10, RZ ;  /* 0x000000104a2b7819 */ /* 0x000fe200000006ff */
[----:B------:R-:W-:Y:S01]  /*6f50*/  FMUL R28, R38, R32 ;  /* 0x00000020261c7220 */ /* 0x000fe20000400000 */
[----:B------:R-:W-:Y:S01]  /*6f60*/  LOP3.LUT R42, R74, 0xffff0000, RZ, 0xc0, !PT ;  /* 0xffff00004a2a7812 */ /* 0x000fe200078ec0ff */
[----:B------:R-:W-:Y:S01]  /*6f70*/  FFMA R31, R41, R40, R31 ;  /* 0x00000028291f7223 */ /* 0x000fe2000000001f */
[C---:B------:R-:W-:Y:S01]  /*6f80*/  FMUL R29, R38.reuse, R33 ;  /* 0x00000021261d7220 */ /* 0x040fe20000400000 */
[C---:B------:R-:W-:Y:S01]  /*6f90*/  FMUL R30, R38.reuse, R34 ;  /* 0x00000022261e7220 */ /* 0x040fe20000400000 */
[----:B------:R-:W-:Y:S01]  /*6fa0*/  LOP3.LUT R40, R75, 0xffff0000, RZ, 0xc0, !PT ;  /* 0xffff00004b287812 */ /* 0x000fe200078ec0ff */
[----:B------:R-:W-:Y:S01]  /*6fb0*/  FMUL R35, R38, R35 ;  /* 0x0000002326237220 */ /* 0x000fe20000400000 */
[C---:B------:R-:W-:Y:S01]  /*6fc0*/  FFMA R28, R41.reuse, R43, R28 ;  /* 0x0000002b291c7223 */ /* 0x040fe2000000001c */
[C---:B------:R-:W-:Y:S01]  /*6fd0*/  FFMA R29, R41.reuse, R42, R29 ;  /* 0x0000002a291d7223 */ /* 0x040fe2000000001d */
[C---:B------:R-:W-:Y:S01]  /*6fe0*/  FFMA R30, R41.reuse, R45, R30 ;  /* 0x0000002d291e7223 */ /* 0x040fe2000000001e */
[----:B------:R-:W-:Y:S01]  /*6ff0*/  FFMA R35, R41, R40, R35 ;  /* 0x0000002829237223 */ /* 0x000fe20000000023 */
[----:B------:R-:W-:Y:S02]  /*7000*/  F2FP.BF16.F32.PACK_AB R106, R21, R20 ;  /* 0x00000014156a723e */ /* 0x000fe400000010ff */
[----:B------:R-:W-:Y:S02]  /*7010*/  F2FP.BF16.F32.PACK_AB R107, R27, R22 ;  /* 0x000000161b6b723e */ /* 0x000fe400000010ff */
[----:B------:R-:W-:Y:S02]  /*7020*/  F2FP.BF16.F32.PACK_AB R108, R25, R24 ;  /* 0x00000018196c723e */ /* 0x000fe400000010ff */
[----:B------:R-:W-:Y:S01]  /*7030*/  F2FP.BF16.F32.PACK_AB R109, R31, R26 ;  /* 0x0000001a1f6d723e */ /* 0x000fe200000010ff */
[----:B------:R1:W-:Y:S01]  /*7040*/  STSM.16.M88.4 [R102], R104 ;  /* 0x0000006866007844 */ /* 0x0003e20000000200 */
[----:B------:R-:W-:Y:S02]  /*7050*/  F2FP.BF16.F32.PACK_AB R110, R29, R28 ;  /* 0x0000001c1d6e723e */ /* 0x000fe400000010ff */
[----:B------:R-:W-:Y:S05]  /*7060*/  F2FP.BF16.F32.PACK_AB R111, R35, R30 ;  /* 0x0000001e236f723e */ /* 0x000fea00000010ff */
[----:B------:R1:W-:Y:S01]  /*7070*/  STSM.16.M88.4 [R103], R108 ;  /* 0x0000006c67007844 */ /* 0x0003e20000000200 */
[----:B------:R-:W-:Y:S01]  /*7080*/  @!PT LDS RZ, [RZ] ;  /* 0x00000000fffff984 */ /* 0x000fe20000000800 */
[----:B------:R-:W-:Y:S01]  /*7090*/  @!PT LDS RZ, [RZ] ;  /* 0x00000000fffff984 */ /* 0x000fe20000000800 */
[----:B------:R-:W-:Y:S01]  /*70a0*/  @!PT LDS RZ, [RZ] ;  /* 0x00000000fffff984 */ /* 0x000fe20000000800 */
[----:B------:R-:W-:Y:S01]  /*70b0*/  @!PT LDS RZ, [RZ] ;  /* 0x00000000fffff984 */ /* 0x000fe20000000800 */
[----:B------:R2:W-:Y:S07]  /*70c0*/  MEMBAR.ALL.CTA ;  /* 0x0000000000007992 */ /* 0x0005ee0000008000 */
[----:B--2---:R-:W2:Y:S02]  /*70d0*/  FENCE.VIEW.ASYNC.S ;  /* 0x00000000000073c6 */ /* 0x004ea40000000000 */
[----:B--2---:R-:W-:Y:S06]  /*70e0*/  BAR.SYNC.DEFER_BLOCKING 0x1, 0x80 ;  /* 0x0042000000007b1d */ /* 0x004fec0000010000 */
[----:B------:R-:W-:Y:S05]  /*70f0*/  @P0 BRA `(.L_x_112) ;  /* 0x0000000000280947 */ /* 0x000fea0003800000 */
[----:B------:R-:W-:Y:S01]  /*7100*/  UIADD3 UR4, UPT, UPT, UR44, 0x400, URZ ;  /* 0x000004002c047890 */ /* 0x000fe2000fffe0ff */
[----:B------:R-:W-:Y:S05]  /*7110*/  UMOV UR51, UR36 ;  /* 0x0000002400337c82 */ /* 0x000fea0008000000 */
[----:B------:R-:W-:Y:S01]  /*7120*/  MOV R89, UR4 ;  /* 0x0000000400597c02 */ /* 0x000fe20008000f00 */
[----:B------:R-:W-:Y:S03]  /*7130*/  UIADD3 UR4, UP0, UPT, UR62, 0x680, URZ ;  /* 0x000006803e047890 */ /* 0x000fe6000ff1e0ff */
[----:B------:R-:W-:Y:S01]  /*7140*/  R2UR UR48, R89 ;  /* 0x00000000593072ca */ /* 0x000fe200000e0000 */
[----:B------:R-:W-:Y:S11]  /*7150*/  UIADD3.X UR5, UPT, UPT, URZ, UR63, URZ, UP0, !UPT ;  /* 0x0000003fff057290 */ /* 0x000ff600087fe4ff */
[----:B------:R-:W-:Y:S01]  /*7160*/  @!UPT UIADD3 URZ, UPT, UPT, URZ, URZ, URZ ;  /* 0x000000fffffff290 */ /* 0x000fe2000fffe0ff */
[----:B------:R2:W-:Y:S01]  /*7170*/  UTMASTG.3D [UR48], [UR4] ;  /* 0x00000030040073b5 */ /* 0x0005e20008010000 */
[----:B------:R0:W-:Y:S01]  /*7180*/  UTMACMDFLUSH ;  /* 0x00000000000079b7 */ /* 0x0001e20000000000 */
[----:B--2---:R-:W-:Y:S04]  /*7190*/  DEPBAR.LE SB0, 0x1 ;  /* 0x000080400000791a */ /* 0x004fe80000000000 */
.L_x_112:
[----:B------:R-:W-:Y:S05]  /*71a0*/  BSYNC.RECONVERGENT B0 ;  /* 0x0000000000007941 */ /* 0x000fea0003800200 */
.L_x_111:
[----:B------:R-:W-:Y:S01]  /*71b0*/  BAR.SYNC.DEFER_BLOCKING 0x1, 0x80 ;  /* 0x0042000000007b1d */ /* 0x000fe20000010000 */
[----:B------:R-:W-:Y:S01]  /*71c0*/  ISETP.NE.AND P1, PT, R98, RZ, PT ;  /* 0x000000ff6200720c */ /* 0x000fe20003f25270 */
[----:B------:R-:W-:Y:S01]  /*71d0*/  UISETP.NE.AND UP0, UPT, UR47, URZ, UPT ;  /* 0x000000ff2f00728c */ /* 0x000fe2000bf05270 */
[----:B------:R-:W-:Y:S11]  /*71e0*/  LEA R3, R46, UR44, 0x3 ;  /* 0x0000002c2e037c11 */ /* 0x000ff6000f8e18ff */
[----:B------:R-:W-:Y:S01]  /*71f0*/  @P1 SHF.L.U32 R4, R94, 0x1f, RZ ;  /* 0x0000001f5e041819 */ /* 0x000fe200000006ff */
[----:B------:R-:W-:Y:S06]  /*7200*/  BRA.U !UP0, `(.L_x_113) ;  /* 0x0000000108247547 */ /* 0x000fec000b800000 */
[----:B------:R-:W2:Y:S01]  /*7210*/  S2R R0, SR_CgaCtaId ;  /* 0x0000000000007919 */ /* 0x000ea20000008800 */
[----:B------:R-:W-:Y:S01]  /*7220*/  IMAD.U32 R2, RZ, RZ, UR46 ;  /* 0x0000002eff027e24 */ /* 0x000fe2000f8e00ff */
[----:B------:R-:W-:Y:S04]  /*7230*/  UIADD3 UR4, UPT, UPT, UR46, 0x1, URZ ;  /* 0x000000012e047890 */ /* 0x000fe8000fffe0ff */
[----:B------:R-:W-:Y:S01]  /*7240*/  @P1 LEA R2, R2, UR44, 0x3 ;  /* 0x0000002c02021c11 */ /* 0x000fe2000f8e18ff */
[----:B------:R-:W-:Y:S04]  /*7250*/  UISETP.NE.AND UP0, UPT, UR4, 0x4, UPT ;  /* 0x000000040400788c */ /* 0x000fe8000bf05270 */
[----:B------:R-:W-:Y:S01]  /*7260*/  @P1 VIADD R5, R2, 0xb0 ;  /* 0x000000b002051836 */ /* 0x000fe20000000000 */
[----:B------:R-:W-:Y:S04]  /*7270*/  USEL UR46, UR4, URZ, UP0 ;  /* 0x000000ff042e7287 */ /* 0x000fe80008000000 */
[----:B--2---:R-:W-:Y:S04]  /*7280*/  @P1 PRMT R0, R0, 0x654, R5 ;  /* 0x0000065400001816 */ /* 0x004fe80000000005 */
[----:B------:R2:W-:Y:S04]  /*7290*/  @P1 SYNCS.ARRIVE.TRANS64.RED.A1T0 RZ, [R0+URZ], RZ ;  /* 0x000000ff00ff19a7 */ /* 0x0005e800081004ff */
.L_x_113:
[----:B------:R-:W3:Y:S01]  /*72a0*/  @P1 SYNCS.PHASECHK.TRANS64.TRYWAIT P0, [R3+URZ+0x90], R4 ;  /* 0x00009004030015a7 */ /* 0x000ee200080011ff */
[----:B------:R-:W-:Y:S01]  /*72b0*/  BSSY B1, `(.L_x_114) ;  /* 0x0000017000017945 */ /* 0x000fe20003800000 */
[----:B---3--:R-:W-:Y:S03]  /*72c0*/  @P1 SEL R60, RZ, 0x1, !P0 ;  /* 0x00000001ff3c1807 */ /* 0x008fe60004000000 */
[----:B------:R-:W-:Y:S05]  /*72d0*/  @!P1 BRA `(.L_x_115) ;  /* 0x0000000000509947 */ /* 0x000fea0003800000 */
[----:B------:R-:W-:Y:S01]  /*72e0*/  ISETP.NE.AND P1, PT, R61, RZ, PT ;  /* 0x000000ff3d00720c */ /* 0x000fe20003f25270 */
[----:B------:R-:W-:Y:S01]  /*72f0*/  BSSY B0, `(.L_x_116) ;  /* 0x000000a000007945 */ /* 0x000fe20003800000 */
[----:B------:R-:W-:Y:S11]  /*7300*/  ISETP.NE.AND P0, PT, R60, RZ, PT ;  /* 0x000000ff3c00720c */ /* 0x000ff60003f05270 */
[----:B------:R-:W-:Y:S04]  /*7310*/  @P1 IMAD R5, R46, 0x2000, R47 ;  /* 0x000020002e051824 */ /* 0x000fe800078e022f */
[----:B------:R-:W-:Y:S05]  /*7320*/  @P1 VIADD R4, R5, UR44 ;  /* 0x0000002c05041c36 */ /* 0x000fea0008000000 */
[----:B------:R-:W-:Y:S01]  /*7330*/  @P1 IADD3 R2, PT, PT, R62, R4, RZ ;  /* 0x000000043e021210 */ /* 0x000fe20007ffe0ff */
[----:B------:R-:W-:Y:S01]  /*7340*/  @P1 IMAD.IADD R4, R95, 0x1, R4 ;  /* 0x000000015f041824 */ /* 0x000fe200078e0204 */
[----:B------:R-:W-:Y:S06]  /*7350*/  @P0 BRA `(.L_x_117) ;  /* 0x00000000000c0947 */ /* 0x000fec0003800000 */
[----:B--2---:R-:W-:Y:S04]  /*7360*/  SHF.L.U32 R0, R94, 0x1f, RZ ;  /* 0x0000001f5e007819 */ /* 0x004fe800000006ff */
[----:B------:R-:W2:Y:S02]  /*7370*/  SYNCS.PHASECHK.TRANS64.TRYWAIT P0, [R3+URZ+0x90], R0 ;  /* 0x00009000030075a7 */ /* 0x000ea400080011ff */
[----:B--2---:R-:W-:Y:S05]  /*7380*/  @!P0 BRA `(.L_x_118) ;  /* 0x0000003000fc8947 */ /* 0x004fea0003800000 */
.L_x_117:
[----:B------:R-:W-:Y:S05]  /*7390*/  BSYNC B0 ;  /* 0x0000000000007941 */ /* 0x000fea0003800000 */
.L_x_116:
[----:B------:R-:W-:Y:S02]  /*73a0*/  ISETP.NE.AND P0, PT, R61, RZ, PT ;  /* 0x000000ff3d00720c */ /* 0x000fe40003f05270 */
[----:B------:R-:W-:Y:S11]  /*73b0*/  IADD3 R46, PT, PT, R46, 0x1, RZ ;  /* 0x000000012e2e7810 */ /* 0x000ff60007ffe0ff */
[----:B--2---:R-:W-:Y:S01]  /*73c0*/  @P0 IMAD.IADD R0, R95, 0x1, R2 ;  /* 0x000000015f000824 */ /* 0x004fe200078e0202 */
[----:B------:R-:W-:Y:S05]  /*73d0*/  @P0 WARPSYNC.ALL ;  /* 0x0000000000000948 */ /* 0x000fea0003800000 */
[----:B------:R3:W4:Y:S04]  /*73e0*/  @P0 LDSM.16.M88.4 R48, [R5+UR44+0x400] ;  /* 0x0004002c0530083b */ /* 0x0007280008000200 */
[----:B------:R3:W2:Y:S04]  /*73f0*/  @P0 LDSM.16.M88.4 R56, [R4+0x400] ;  /* 0x000400000438083b */ /* 0x0006a80000000200 */
[----:B------:R3:W1:Y:S04]  /*7400*/  @P0 LDSM.16.M88.4 R64, [R2+0x400] ;  /* 0x000400000240083b */ /* 0x0006680000000200 */
[----:B------:R3:W1:Y:S02]  /*7410*/  @P0 LDSM.16.M88.4 R72, [R0+0x400] ;  /* 0x000400000048083b */ /* 0x0006640000000200 */
.L_x_115:
[----:B------:R-:W-:Y:S05]  /*7420*/  BSYNC B1 ;  /* 0x0000000000017941 */ /* 0x000fea0003800000 */
.L_x_114:
[----:B------:R-:W-:Y:S05]  /*7430*/  VIADD R3, R39, 0x40 ;  /* 0x0000004027037836 */ /* 0x000fea0000000000 */
[----:B------:R-:W-:Y:S04]  /*7440*/  SHF.R.U32.HI R3, RZ, 0x15, R3 ;  /* 0x00000015ff037819 */ /* 0x000fe80000011603 */
[----:B------:R-:W-:Y:S11]  /*7450*/  LOP3.LUT P0, RZ, R3, 0x3, R86, 0x48, !PT ;  /* 0x0000000303ff7812 */ /* 0x000ff60007804856 */
[----:B------:R-:W-:Y:S02]  /*7460*/  @!UPT UIADD3 URZ, UPT, UPT, URZ, URZ, URZ ;  /* 0x000000fffffff290 */ /* 0x000fe4000fffe0ff */
[----:B------:R-:W-:Y:S05]  /*7470*/  @!P0 BRA `(.L_x_119) ;  /* 0x0000000000408947 */ /* 0x000fea0003800000 */
[----:B------:R-:W5:Y:S01]  /*7480*/  LDCU.64 UR8, c[0x4][0x70] ;  /* 0x01000e00ff0877ac */ /* 0x000f620008000a00 */
[----:B------:R-:W-:Y:S01]  /*7490*/  MOV R3, 0x0 ;  /* 0x0000000000037802 */ /* 0x000fe20000000f00 */
[----:B------:R-:W-:Y:S02]  /*74a0*/  HFMA2 R12, -RZ, RZ, 0, 5.9604644775390625e-08 ;  /* 0x00000001ff0c7431 */ /* 0x000fe400000001ff */
[----:B------:R-:W-:Y:S02]  /*74b0*/  IMAD.MOV.U32 R8, RZ, RZ, 0x192 ;  /* 0x00000192ff087424 */ /* 0x000fe400078e00ff */
[----:B------:R-:W-:Y:S01]  /*74c0*/  IMAD.MOV.U32 R13, RZ, RZ, RZ ;  /* 0x000000ffff0d7224 */ /* 0x000fe200078e00ff */
[----:B------:R-:W2:Y:S01]  /*74d0*/  LDCU.64 UR6, c[0x4][0x78] ;  /* 0x01000f00ff0677ac */ /* 0x000ea20008000a00 */
[----:B---3--:R-:W3:Y:S01]  /*74e0*/  LDC.64 R2, c[0x4][R3] ;  /* 0x0100000003027b82 */ /* 0x008ee20000000a00 */
[----:B------:R-:W4:Y:S01]  /*74f0*/  LDCU.64 UR4, c[0x4][0x10] ;  /* 0x01000200ff0477ac */ /* 0x000f220008000a00 */
[----:B-----5:R-:W-:Y:S01]  /*7500*/  MOV R5, UR9 ;  /* 0x0000000900057c02 */ /* 0x020fe20008000f00 */
[----:B------:R-:W-:Y:S01]  /*7510*/  IMAD.U32 R4, RZ, RZ, UR8 ;  /* 0x00000008ff047e24 */ /* 0x000fe2000f8e00ff */
[----:B--2---:R-:W-:Y:S01]  /*7520*/  MOV R7, UR7 ;  /* 0x0000000700077c02 */ /* 0x004fe20008000f00 */
[----:B------:R-:W-:Y:S01]  /*7530*/  IMAD.U32 R6, RZ, RZ, UR6 ;  /* 0x00000006ff067e24 */ /* 0x000fe2000f8e00ff */
[----:B----4-:R-:W-:Y:S01]  /*7540*/  MOV R11, UR5 ;  /* 0x00000005000b7c02 */ /* 0x010fe20008000f00 */
[----:B------:R-:W-:Y:S02]  /*7550*/  IMAD.U32 R10, RZ, RZ, UR4 ;  /* 0x00000004ff0a7e24 */ /* 0x000fe4000f8e00ff */
[----:B------:R-:W-:Y:S07]  /*7560*/  LEPC R20, `(.L_x_119) ;  /* 0x000000001014794e */ /* 0x000fee0000000000 */
[----:B-1-3--:R-:W-:Y:S05]  /*7570*/  CALL.ABS.NOINC R2 ;  /* 0x0000000002007343 */ /* 0x00afea0003c00000 */
.L_x_119:
[C---:B----4-:R-:W-:Y:S01]  /*7580*/  SHF.L.U32 R40, R48.reuse, 0x10, RZ ;  /* 0x0000001030287819 */ /* 0x050fe200000006ff */
[----:B------:R-:W-:Y:S05]  /*7590*/  WARPSYNC.ALL ;  /* 0x0000000000007948 */ /* 0x000fea0003800000 */
[----:B------:R-:W-:Y:S01]  /*75a0*/  R2UR UR4, R39 ;  /* 0x00000000270472ca */ /* 0x000fe200000e0000 */
[----:B-1----:R-:W1:Y:S01]  /*75b0*/  S2R R108, SR_CgaCtaId ;  /* 0x00000000006c7919 */ /* 0x002e620000008800 */
[----:B------:R-:W-:Y:S01]  /*75c0*/  LOP3.LUT R43, R48, 0xffff0000, RZ, 0xc0, !PT ;  /* 0xffff0000302b7812 */ /* 0x000fe200078ec0ff */
[----:B------:R-:W-:Y:S01]  /*75d0*/  BSSY.RECONVERGENT B0, `(.L_x_120) ;  /* 0x000008d000007945 */ /* 0x000fe20003800200 */
[----:B------:R-:W-:Y:S02]  /*75e0*/  LOP3.LUT R42, R49, 0xffff0000, RZ, 0xc0, !PT ;  /* 0xffff0000312a7812 */ /* 0x000fe400078ec0ff */
[----:B------:R-:W-:Y:S02]  /*75f0*/  LOP3.LUT R44, R50, 0xffff0000, RZ, 0xc0, !PT ;  /* 0xffff0000322c7812 */ /* 0x000fe400078ec0ff */
[----:B--2---:R-:W-:Y:S02]  /*7600*/  SHF.L.U32 R45, R59, 0x10, RZ ;  /* 0x000000103b2d7819 */ /* 0x004fe400000006ff */
[----:B------:R-:W-:Y:S02]  /*7610*/  ISETP.NE.AND P6, PT, R98, RZ, PT ;  /* 0x000000ff6200720c */ /* 0x000fe40003fc5270 */
[----:B------:R-:W-:Y:S01]  /*7620*/  ISETP.NE.AND P0, PT, R97, RZ, PT ;  /* 0x000000ff6100720c */ /* 0x000fe20003f05270 */
[----:B---3--:R-:W2:Y:S01]  /*7630*/  LDTM.16dp256bit.x8 R4, tmem[UR4+0x40] ;  /* 0x00004004000479ee */ /* 0x008ea200081a0000 */
[----:B------:R-:W-:Y:S02]  /*7640*/  MOV R63, UR46 ;  /* 0x0000002e003f7c02 */ /* 0x000fe40008000f00 */
[----:B------:R-:W-:Y:S07]  /*7650*/  LEA R109, R46, UR44, 0x3 ;  /* 0x0000002c2e6d7c11 */ /* 0x000fee000f8e18ff */
[----:B------:R-:W-:Y:S02]  /*7660*/  @P6 LEA R63, R63, UR44, 0x3 ;  /* 0x0000002c3f3f6c11 */ /* 0x000fe4000f8e18ff */
[----:B------:R-:W-:Y:S02]  /*7670*/  @P6 SHF.L.U32 R110, R94, 0x1f, RZ ;  /* 0x0000001f5e6e6819 */ /* 0x000fe400000006ff */
[----:B------:R-:W-:Y:S04]  /*7680*/  @P6 IADD3 R63, PT, PT, R63, 0xb0, RZ ;  /* 0x000000b03f3f6810 */ /* 0x000fe80007ffe0ff */
[----:B-1----:R-:W-:Y:S01]  /*7690*/  @P6 PRMT R63, R108, 0x654, R63 ;  /* 0x000006546c3f6816 */ /* 0x002fe2000000003f */
[C---:B--2---:R-:W-:Y:S01]  /*76a0*/  FMUL R0, R38.reuse, R4 ;  /* 0x0000000426007220 */ /* 0x044fe20000400000 */
[C---:B------:R-:W-:Y:S01]  /*76b0*/  FMUL R2, R38.reuse, R5 ;  /* 0x0000000526027220 */ /* 0x040fe20000400000 */
[C---:B------:R-:W-:Y:S01]  /*76c0*/  FMUL R3, R38.reuse, R6 ;  /* 0x0000000626037220 */ /* 0x040fe20000400000 */
[C---:B------:R-:W-:Y:S01]  /*76d0*/  FMUL R7, R38.reuse, R7 ;  /* 0x0000000726077220 */ /* 0x040fe20000400000 */
[----:B------:R-:W-:Y:S01]  /*76e0*/  FFMA R0, R41, R40, R0 ;  /* 0x0000002829007223 */ /* 0x000fe20000000000 */
[----:B------:R-:W-:Y:S01]  /*76f0*/  SHF.L.U32 R40, R49, 0x10, RZ ;  /* 0x0000001031287819 */ /* 0x000fe200000006ff */
[----:B------:R-:W-:Y:S01]  /*7700*/  FFMA R2, R41, R43, R2 ;  /* 0x0000002b29027223 */ /* 0x000fe20000000002 */
[----:B------:R-:W-:Y:S01]  /*7710*/  SHF.L.U32 R43, R51, 0x10, RZ ;  /* 0x00000010332b7819 */ /* 0x000fe200000006ff */
[C---:B------:R-:W-:Y:S01]  /*7720*/  FMUL R4, R38.reuse, R8 ;  /* 0x0000000826047220 */ /* 0x040fe20000400000 */
[----:B------:R-:W-:Y:S01]  /*7730*/  FMUL R5, R38, R9 ;  /* 0x0000000926057220 */ /* 0x000fe20000400000 */
[C---:B------:R-:W-:Y:S01]  /*7740*/  FFMA R3, R41.reuse, R40, R3 ;  /* 0x0000002829037223 */ /* 0x040fe20000000003 */
[----:B------:R-:W-:Y:S01]  /*7750*/  SHF.L.U32 R40, R50, 0x10, RZ ;  /* 0x0000001032287819 */ /* 0x000fe200000006ff */
[----:B------:R-:W-:Y:S01]  /*7760*/  FFMA R7, R41, R42, R7 ;  /* 0x0000002a29077223 */ /* 0x000fe20000000007 */
[----:B------:R-:W-:Y:S01]  /*7770*/  LOP3.LUT R42, R51, 0xffff0000, RZ, 0xc0, !PT ;  /* 0xffff0000332a7812 */ /* 0x000fe200078ec0ff */
[----:B------:R-:W-:Y:S01]  /*7780*/  FMUL R6, R38, R10 ;  /* 0x0000000a26067220 */ /* 0x000fe20000400000 */
[----:B------:R-:W-:Y:S01]  /*7790*/  F2FP.BF16.F32.PACK_AB R52, R2, R0 ;  /* 0x000000000234723e */ /* 0x000fe200000010ff */
        /* <DEDUP_REMOVED lines=18> */
[C---:B------:R-:W-:Y:S01]  /*78c0*/  LOP3.LUT R42, R58.reuse, 0xffff0000, RZ, 0xc0, !PT ;  /* 0xffff00003a2a7812 */ /* 0x040fe200078ec0ff */
[----:B------:R-:W-:Y:S01]  /*78d0*/  FFMA R10, R41, R43, R10 ;  /* 0x0000002b290a7223 */ /* 0x000fe2000000000a */
[----:B------:R-:W-:Y:S01]  /*78e0*/  SHF.L.U32 R43, R58, 0x10, RZ ;  /* 0x000000103a2b7819 */ /* 0x000fe200000006ff */
[C---:B------:R-:W-:Y:S01]  /*78f0*/  FMUL R15, R38.reuse, R15 ;  /* 0x0000000f260f7220 */ /* 0x040fe20000400000 */
[----:B------:R-:W-:Y:S01]  /*7900*/  F2FP.BF16.F32.PACK_AB R68, R9, R8 ;  /* 0x000000080944723e */ /* 0x000fe200000010ff */
[C---:B------:R-:W-:Y:S01]  /*7910*/  FMUL R12, R38.reuse, R16 ;  /* 0x00000010260c7220 */ /* 0x040fe20000400000 */
[----:B------:R-:W-:Y:S01]  /*7920*/  FMUL R13, R38, R17 ;  /* 0x00000011260d7220 */ /* 0x000fe20000400000 */
[----:B------:R-:W-:Y:S01]  /*7930*/  FFMA R15, R41, R40, R15 ;  /* 0x00000028290f7223 */ /* 0x000fe2000000000f */
[----:B------:R-:W-:Y:S01]  /*7940*/  LOP3.LUT R40, R59, 0xffff0000, RZ, 0xc0, !PT ;  /* 0xffff00003b287812 */ /* 0x000fe200078ec0ff */
[----:B------:R-:W-:Y:S01]  /*7950*/  FFMA R12, R41, R43, R12 ;  /* 0x0000002b290c7223 */ /* 0x000fe2000000000c */
[----:B------:R-:W-:Y:S01]  /*7960*/  SHF.L.U32 R43, R64, 0x10, RZ ;  /* 0x00000010402b7819 */ /* 0x000fe200000006ff */
[----:B------:R-:W-:Y:S01]  /*7970*/  FMUL R14, R38, R18 ;  /* 0x00000012260e7220 */ /* 0x000fe20000400000 */
[----:B------:R-:W-:Y:S01]  /*7980*/  F2FP.BF16.F32.PACK_AB R69, R15, R10 ;  /* 0x0000000a0f45723e */ /* 0x000fe200000010ff */
[----:B------:R-:W-:Y:S01]  /*7990*/  FFMA R13, R41, R42, R13 ;  /* 0x0000002a290d7223 */ /* 0x000fe2000000000d */
[----:B------:R-:W-:Y:S01]  /*79a0*/  LOP3.LUT R42, R64, 0xffff0000, RZ, 0xc0, !PT ;  /* 0xffff0000402a7812 */ /* 0x000fe200078ec0ff */
[C---:B------:R-:W-:Y:S01]  /*79b0*/  FMUL R19, R38.reuse, R19 ;  /* 0x0000001326137220 */ /* 0x040fe20000400000 */
[C---:B------:R-:W-:Y:S01]  /*79c0*/  FMUL R16, R38.reuse, R20 ;  /* 0x0000001426107220 */ /* 0x040fe20000400000 */
[C---:B------:R-:W-:Y:S01]  /*79d0*/  FMUL R17, R38.reuse, R21 ;  /* 0x0000001526117220 */ /* 0x040fe20000400000 */
[----:B------:R-:W-:Y:S01]  /*79e0*/  F2FP.BF16.F32.PACK_AB R70, R13, R12 ;  /* 0x0000000c0d46723e */ /* 0x000fe200000010ff */
[----:B------:R-:W-:Y:S01]  /*79f0*/  FFMA R14, R41, R45, R14 ;  /* 0x0000002d290e7223 */ /* 0x000fe2000000000e */
[----:B------:R-:W-:Y:S01]  /*7a00*/  SHF.L.U32 R45, R65, 0x10, RZ ;  /* 0x00000010412d7819 */ /* 0x000fe200000006ff */
[----:B------:R1:W-:Y:S01]  /*7a10*/  STSM.16.M88.4 [R100+0x2400], R52 ;  /* 0x0024003464007844 */ /* 0x0003e20000000200 */
[----:B------:R-:W-:Y:S01]  /*7a20*/  FFMA R19, R41, R40, R19 ;  /* 0x0000002829137223 */ /* 0x000fe20000000013 */
[----:B------:R-:W-:Y:S01]  /*7a30*/  LOP3.LUT R40, R65, 0xffff0000, RZ, 0xc0, !PT ;  /* 0xffff000041287812 */ /* 0x000fe200078ec0ff */
[----:B------:R-:W-:Y:S01]  /*7a40*/  FFMA R16, R41, R43, R16 ;  /* 0x0000002b29107223 */ /* 0x000fe20000000010 */
[----:B------:R-:W-:Y:S01]  /*7a50*/  SHF.L.U32 R43, R67, 0x10, RZ ;  /* 0x00000010432b7819 */ /* 0x000fe200000006ff */
[----:B------:R-:W-:Y:S01]  /*7a60*/  FMUL R18, R38, R22 ;  /* 0x0000001626127220 */ /* 0x000fe20000400000 */
[----:B------:R-:W-:Y:S01]  /*7a70*/  F2FP.BF16.F32.PACK_AB R71, R19, R14 ;  /* 0x0000000e1347723e */ /* 0x000fe200000010ff */
[C---:B------:R-:W-:Y:S01]  /*7a80*/  FFMA R17, R41.reuse, R42, R17 ;  /* 0x0000002a29117223 */ /* 0x040fe20000000011 */
[----:B------:R-:W-:Y:S01]  /*7a90*/  SHF.L.U32 R42, R66, 0x10, RZ ;  /* 0x00000010422a7819 */ /* 0x000fe200000006ff */
[C---:B------:R-:W-:Y:S01]  /*7aa0*/  FMUL R23, R38.reuse, R23 ;  /* 0x0000001726177220 */ /* 0x040fe20000400000 */
[----:B------:R-:W-:Y:S01]  /*7ab0*/  FMUL R20, R38, R24 ;  /* 0x0000001826147220 */ /* 0x000fe20000400000 */
[----:B------:R-:W-:Y:S01]  /*7ac0*/  FFMA R18, R41, R45, R18 ;  /* 0x0000002d29127223 */ /* 0x000fe20000000012 */
[----:B------:R-:W-:Y:S01]  /*7ad0*/  SHF.L.U32 R45, R75, 0x10, RZ ;  /* 0x000000104b2d7819 */ /* 0x000fe200000006ff */
[C---:B------:R-:W-:Y:S01]  /*7ae0*/  FFMA R23, R41.reuse, R40, R23 ;  /* 0x0000002829177223 */ /* 0x040fe20000000017 */
[----:B------:R-:W-:Y:S01]  /*7af0*/  LOP3.LUT R40, R66, 0xffff0000, RZ, 0xc0, !PT ;  /* 0xffff000042287812 */ /* 0x000fe200078ec0ff */
[----:B------:R-:W-:Y:S01]  /*7b00*/  FFMA R20, R41, R42, R20 ;  /* 0x0000002a29147223 */ /* 0x000fe20000000014 */
[----:B------:R-:W-:Y:S01]  /*7b10*/  LOP3.LUT R42, R67, 0xffff0000, RZ, 0xc0, !PT ;  /* 0xffff0000432a7812 */ /* 0x000fe200078ec0ff */
[C---:B------:R-:W-:Y:S01]  /*7b20*/  FMUL R21, R38.reuse, R25 ;  /* 0x0000001926157220 */ /* 0x040fe20000400000 */
[C---:B------:R-:W-:Y:S01]  /*7b30*/  FMUL R22, R38.reuse, R26 ;  /* 0x0000001a26167220 */ /* 0x040fe20000400000 */
[C---:B------:R-:W-:Y:S01]  /*7b40*/  FMUL R27, R38.reuse, R27 ;  /* 0x0000001b261b7220 */ /* 0x040fe20000400000 */
[----:B------:R-:W-:Y:S01]  /*7b50*/  FMUL R24, R38, R28 ;  /* 0x0000001c26187220 */ /* 0x000fe20000400000 */
[C---:B------:R-:W-:Y:S01]  /*7b60*/  FFMA R21, R41.reuse, R40, R21 ;  /* 0x0000002829157223 */ /* 0x040fe20000000015 */
[C---:B------:R-:W-:Y:S01]  /*7b70*/  SHF.L.U32 R40, R72.reuse, 0x10, RZ ;  /* 0x0000001048287819 */ /* 0x040fe200000006ff */
[----:B------:R-:W-:Y:S01]  /*7b80*/  FFMA R22, R41, R43, R22 ;  /* 0x0000002b29167223 */ /* 0x000fe20000000016 */
[----:B------:R-:W-:Y:S01]  /*7b90*/  SHF.L.U32 R43, R73, 0x10, RZ ;  /* 0x00000010492b7819 */ /* 0x000fe200000006ff */
[----:B------:R2:W-:Y:S01]  /*7ba0*/  STSM.16.M88.4 [R99+0x2400], R68 ;  /* 0x0024004463007844 */ /* 0x0005e20000000200 */
[C---:B------:R-:W-:Y:S01]  /*7bb0*/  FFMA R27, R41.reuse, R42, R27 ;  /* 0x0000002a291b7223 */ /* 0x040fe2000000001b */
[----:B------:R-:W-:Y:S01]  /*7bc0*/  LOP3.LUT R42, R72, 0xffff0000, RZ, 0xc0, !PT ;  /* 0xffff0000482a7812 */ /* 0x000fe200078ec0ff */
[C---:B------:R-:W-:Y:S01]  /*7bd0*/  FMUL R25, R38.reuse, R29 ;  /* 0x0000001d26197220 */ /* 0x040fe20000400000 */
[C---:B------:R-:W-:Y:S01]  /*7be0*/  FMUL R26, R38.reuse, R30 ;  /* 0x0000001e261a7220 */ /* 0x040fe20000400000 */
[----:B------:R-:W-:Y:S01]  /*7bf0*/  FFMA R24, R41, R40, R24 ;  /* 0x0000002829187223 */ /* 0x000fe20000000018 */
[----:B------:R-:W-:Y:S01]  /*7c00*/  LOP3.LUT R40, R73, 0xffff0000, RZ, 0xc0, !PT ;  /* 0xffff000049287812 */ /* 0x000fe200078ec0ff */
[C---:B------:R-:W-:Y:S01]  /*7c10*/  FFMA R25, R41.reuse, R42, R25 ;  /* 0x0000002a29197223 */ /* 0x040fe20000000019 */
[C---:B------:R-:W-:Y:S01]  /*7c20*/  FFMA R26, R41.reuse, R43, R26 ;  /* 0x0000002b291a7223 */ /* 0x040fe2000000001a */
[----:B------:R-:W-:Y:S01]  /*7c30*/  FMUL R31, R38, R31 ;  /* 0x0000001f261f7220 */ /* 0x000fe20000400000 */
[----:B------:R-:W-:Y:S01]  /*7c40*/  SHF.L.U32 R43, R74, 0x10, RZ ;  /* 0x000000104a2b7819 */ /* 0x000fe200000006ff */
[----:B------:R-:W-:Y:S01]  /*7c50*/  FMUL R28, R38, R32 ;  /* 0x00000020261c7220 */ /* 0x000fe20000400000 */
[----:B------:R-:W-:Y:S01]  /*7c60*/  LOP3.LUT R42, R74, 0xffff0000, RZ, 0xc0, !PT ;  /* 0xffff00004a2a7812 */ /* 0x000fe200078ec0ff */
[C---:B------:R-:W-:Y:S01]  /*7c70*/  FMUL R29, R38.reuse, R33 ;  /* 0x00000021261d7220 */ /* 0x040fe20000400000 */
[C---:B------:R-:W-:Y:S01]  /*7c80*/  FMUL R30, R38.reuse, R34 ;  /* 0x00000022261e7220 */ /* 0x040fe20000400000 */
[C---:B------:R-:W-:Y:S01]  /*7c90*/  FFMA R31, R41.reuse, R40, R31 ;  /* 0x00000028291f7223 */ /* 0x040fe2000000001f */
[----:B------:R-:W-:Y:S01]  /*7ca0*/  FMUL R35, R38, R35 ;  /* 0x0000002326237220 */ /* 0x000fe20000400000 */
[C---:B------:R-:W-:Y:S01]  /*7cb0*/  FFMA R28, R41.reuse, R43, R28 ;  /* 0x0000002b291c7223 */ /* 0x040fe2000000001c */
[C---:B------:R-:W-:Y:S01]  /*7cc0*/  FFMA R29, R41.reuse, R42, R29 ;  /* 0x0000002a291d7223 */ /* 0x040fe2000000001d */
[C---:B------:R-:W-:Y:S01]  /*7cd0*/  FFMA R30, R41.reuse, R45, R30 ;  /* 0x0000002d291e7223 */ /* 0x040fe2000000001e */
[----:B------:R-:W-:Y:S01]  /*7ce0*/  FFMA R35, R41, R44, R35 ;  /* 0x0000002c29237223 */ /* 0x000fe20000000023 */
[----:B-1----:R-:W-:Y:S02]  /*7cf0*/  F2FP.BF16.F32.PACK_AB R52, R17, R16 ;  /* 0x000000101134723e */ /* 0x002fe400000010ff */
[----:B------:R-:W-:Y:S02]  /*7d00*/  F2FP.BF16.F32.PACK_AB R53, R23, R18 ;  /* 0x000000121735723e */ /* 0x000fe400000010ff */
[----:B------:R-:W-:Y:S02]  /*7d10*/  F2FP.BF16.F32.PACK_AB R54, R21, R20 ;  /* 0x000000141536723e */ /* 0x000fe400000010ff */
[----:B------:R-:W-:Y:S02]  /*7d20*/  F2FP.BF16.F32.PACK_AB R55, R27, R22 ;  /* 0x000000161b37723e */ /* 0x000fe400000010ff */
[----:B------:R-:W-:Y:S02]  /*7d30*/  F2FP.BF16.F32.PACK_AB R104, R25, R24 ;  /* 0x000000181968723e */ /* 0x000fe400000010ff */
[----:B------:R-:W-:Y:S01]  /*7d40*/  F2FP.BF16.F32.PACK_AB R105, R31, R26 ;  /* 0x0000001a1f69723e */ /* 0x000fe200000010ff */
[----:B------:R2:W-:Y:S01]  /*7d50*/  STSM.16.M88.4 [R102+0x2000], R52 ;  /* 0x0020003466007844 */ /* 0x0005e20000000200 */
[----:B------:R-:W-:Y:S02]  /*7d60*/  F2FP.BF16.F32.PACK_AB R106, R29, R28 ;  /* 0x0000001c1d6a723e */ /* 0x000fe400000010ff */
[----:B------:R-:W-:Y:S05]  /*7d70*/  F2FP.BF16.F32.PACK_AB R107, R35, R30 ;  /* 0x0000001e236b723e */ /* 0x000fea00000010ff */
[----:B------:R2:W-:Y:S01]  /*7d80*/  STSM.16.M88.4 [R103+0x2000], R104 ;  /* 0x0020006867007844 */ /* 0x0005e20000000200 */
[----:B------:R-:W-:Y:S01]  /*7d90*/  @!PT LDS RZ, [RZ] ;  /* 0x00000000fffff984 */ /* 0x000fe20000000800 */
[----:B------:R-:W-:Y:S01]  /*7da0*/  @!PT LDS RZ, [RZ] ;  /* 0x00000000fffff984 */ /* 0x000fe20000000800 */
[----:B------:R-:W-:Y:S01]  /*7db0*/  @!PT LDS RZ, [RZ] ;  /* 0x00000000fffff984 */ /* 0x000fe20000000800 */
[----:B------:R-:W-:Y:S01]  /*7dc0*/  @!PT LDS RZ, [RZ] ;  /* 0x00000000fffff984 */ /* 0x000fe20000000800 */
[----:B------:R1:W-:Y:S07]  /*7dd0*/  MEMBAR.ALL.CTA ;  /* 0x0000000000007992 */ /* 0x0003ee0000008000 */
[----:B-1----:R-:W1:Y:S02]  /*7de0*/  FENCE.VIEW.ASYNC.S ;  /* 0x00000000000073c6 */ /* 0x002e640000000000 */
[----:B-1----:R-:W-:Y:S06]  /*7df0*/  BAR.SYNC.DEFER_BLOCKING 0x1, 0x80 ;  /* 0x0042000000007b1d */ /* 0x002fec0000010000 */
[----:B------:R-:W-:Y:S05]  /*7e00*/  @P0 BRA `(.L_x_121) ;  /* 0x0000000000240947 */ /* 0x000fea0003800000 */
[----:B------:R-:W-:Y:S02]  /*7e10*/  UIADD3 UR4, UP0, UPT, UR62, 0x680, URZ ;  /* 0x000006803e047890 */ /* 0x000fe4000ff1e0ff */
[----:B------:R-:W-:Y:S02]  /*7e20*/  UIADD3 UR9, UPT, UPT, UR49, 0x40, URZ ;  /* 0x0000004031097890 */ /* 0x000fe4000fffe0ff */
[----:B------:R-:W-:Y:S02]  /*7e30*/  UIADD3 UR8, UPT, UPT, UR44, 0x2400, URZ ;  /* 0x000024002c087890 */ /* 0x000fe4000fffe0ff */
[----:B------:R-:W-:Y:S01]  /*7e40*/  UIADD3.X UR5, UPT, UPT, URZ, UR63, URZ, UP0, !UPT ;  /* 0x0000003fff057290 */ /* 0x000fe200087fe4ff */
[----:B------:R-:W-:Y:S01]  /*7e50*/  UMOV UR10, UR50 ;  /* 0x00000032000a7c82 */ /* 0x000fe20008000000 */
[----:B------:R-:W-:Y:S07]  /*7e60*/  UMOV UR11, UR36 ;  /* 0x00000024000b7c82 */ /* 0x000fee0008000000 */
[----:B------:R1:W-:Y:S01]  /*7e70*/  UTMASTG.3D [UR8], [UR4] ;  /* 0x00000008040073b5 */ /* 0x0003e20008010000 */
[----:B------:R0:W-:Y:S01]  /*7e80*/  UTMACMDFLUSH ;  /* 0x00000000000079b7 */ /* 0x0001e20000000000 */
[----:B-1----:R-:W-:Y:S04]  /*7e90*/  DEPBAR.LE SB0, 0x1 ;  /* 0x000080400000791a */ /* 0x002fe80000000000 */
.L_x_121:
[----:B------:R-:W-:Y:S05]  /*7ea0*/  BSYNC.RECONVERGENT B0 ;  /* 0x0000000000007941 */ /* 0x000fea0003800200 */
.L_x_120:
[----:B------:R-:W-:Y:S01]  /*7eb0*/  BAR.SYNC.DEFER_BLOCKING 0x1, 0x80 ;  /* 0x0042000000007b1d */ /* 0x000fe20000010000 */
[----:B------:R-:W-:Y:S04]  /*7ec0*/  UIADD3 UR4, UPT, UPT, UR46, 0x1, URZ ;  /* 0x000000012e047890 */ /* 0x000fe8000fffe0ff */
[----:B------:R-:W-:Y:S04]  /*7ed0*/  UISETP.NE.AND UP0, UPT, UR4, 0x4, UPT ;  /* 0x000000040400788c */ /* 0x000fe8000bf05270 */
[----:B------:R-:W-:Y:S01]  /*7ee0*/  USEL UR45, UR4, URZ, UP0 ;  /* 0x000000ff042d7287 */ /* 0x000fe20008000000 */
[----:B------:R1:W-:Y:S01]  /*7ef0*/  @P6 SYNCS.ARRIVE.TRANS64.RED.A1T0 RZ, [R63+URZ], RZ ;  /* 0x000000ff3fff69a7 */ /* 0x0003e200081004ff */
[----:B------:R-:W-:Y:S01]  /*7f00*/  BSSY B1, `(.L_x_122) ;  /* 0x0000018000017945 */ /* 0x000fe20003800000 */
[----:B------:R-:W3:Y:S02]  /*7f10*/  @P6 SYNCS.PHASECHK.TRANS64.TRYWAIT P0, [R109+URZ+0x90], R110 ;  /* 0x0000906e6d0065a7 */ /* 0x000ee400080011ff */
[----:B---3--:R-:W-:Y:S01]  /*7f20*/  @P6 SEL R60, RZ, 0x1, !P0 ;  /* 0x00000001ff3c6807 */ /* 0x008fe20004000000 */
[----:B-1----:R-:W-:Y:S06]  /*7f30*/  @!P6 BRA `(.L_x_123) ;  /* 0x000000000050e947 */ /* 0x002fec0003800000 */
        /* <DEDUP_REMOVED lines=8> */
[----:B------:R-:W-:Y:S04]  /*7fc0*/  SHF.L.U32 R4, R94, 0x1f, RZ ;  /* 0x0000001f5e047819 */ /* 0x000fe800000006ff */
[----:B------:R-:W1:Y:S02]  /*7fd0*/  SYNCS.PHASECHK.TRANS64.TRYWAIT P0, [R109+URZ+0x90], R4 ;  /* 0x000090046d0075a7 */ /* 0x000e6400080011ff */
[----:B-1----:R-:W-:Y:S05]  /*7fe0*/  @!P0 BRA `(.L_x_126) ;  /* 0x0000002400f88947 */ /* 0x002fea0003800000 */
.L_x_125:
[----:B------:R-:W-:Y:S05]  /*7ff0*/  BSYNC B0 ;  /* 0x0000000000007941 */ /* 0x000fea0003800000 */
.L_x_124:
[----:B------:R-:W-:Y:S02]  /*8000*/  ISETP.NE.AND P0, PT, R61, RZ, PT ;  /* 0x000000ff3d00720c */ /* 0x000fe40003f05270 */
[----:B------:R-:W-:Y:S11]  /*8010*/  IADD3 R46, PT, PT, R46, 0x1, RZ ;  /* 0x000000012e2e7810 */ /* 0x000ff60007ffe0ff */
[----:B-1----:R-:W-:Y:S01]  /*8020*/  @P0 IMAD.IADD R4, R95, 0x1, R0 ;  /* 0x000000015f040824 */ /* 0x002fe200078e0200 */
[----:B------:R-:W-:Y:S05]  /*8030*/  @P0 WARPSYNC.ALL ;  /* 0x0000000000000948 */ /* 0x000fea0003800000 */
[----:B------:R1:W3:Y:S04]  /*8040*/  @P0 LDSM.16.M88.4 R48, [R3+UR44+0x400] ;  /* 0x0004002c0330083b */ /* 0x0002e80008000200 */
[----:B------:R1:W4:Y:S04]  /*8050*/  @P0 LDSM.16.M88.4 R56, [R2+0x400] ;  /* 0x000400000238083b */ /* 0x0003280000000200 */
[----:B------:R1:W1:Y:S04]  /*8060*/  @P0 LDSM.16.M88.4 R64, [R0+0x400] ;  /* 0x000400000040083b */ /* 0x0002680000000200 */
[----:B------:R1:W1:Y:S02]  /*8070*/  @P0 LDSM.16.M88.4 R72, [R4+0x400] ;  /* 0x000400000448083b */ /* 0x0002640000000200 */
.L_x_123:
[----:B------:R-:W-:Y:S05]  /*8080*/  BSYNC B1 ;  /* 0x0000000000017941 */ /* 0x000fea0003800000 */
.L_x_122:
[----:B-1----:R-:W-:Y:S05]  /*8090*/  VIADD R3, R39, 0x80 ;  /* 0x0000008027037836 */ /* 0x002fea0000000000 */
[----:B------:R-:W-:Y:S04]  /*80a0*/  SHF.R.U32.HI R3, RZ, 0x15, R3 ;  /* 0x00000015ff037819 */ /* 0x000fe80000011603 */
[----:B------:R-:W-:Y:S11]  /*80b0*/  LOP3.LUT P0, RZ, R3, 0x3, R86, 0x48, !PT ;  /* 0x0000000303ff7812 */ /* 0x000ff60007804856 */
[----:B------:R-:W-:Y:S02]  /*80c0*/  @!UPT UIADD3 URZ, UPT, UPT, URZ, URZ, URZ ;  /* 0x000000fffffff290 */ /* 0x000fe4000fffe0ff */
[----:B------:R-:W-:Y:S05]  /*80d0*/  @!P0 BRA `(.L_x_127) ;  /* 0x0000000000408947 */ /* 0x000fea0003800000 */
[----:B------:R-:W1:Y:S01]  /*80e0*/  LDCU.64 UR8, c[0x4][0x70] ;  /* 0x01000e00ff0877ac */ /* 0x000e620008000a00 */
[----:B------:R-:W-:Y:S01]  /*80f0*/  MOV R3, 0x0 ;  /* 0x0000000000037802 */ /* 0x000fe20000000f00 */
[----:B------:R-:W-:Y:S02]  /*8100*/  HFMA2 R12, -RZ, RZ, 0, 5.9604644775390625e-08 ;  /* 0x00000001ff0c7431 */ /* 0x000fe400000001ff */
[----:B------:R-:W-:Y:S02]  /*8110*/  IMAD.MOV.U32 R8, RZ, RZ, 0x192 ;  /* 0x00000192ff087424 */ /* 0x000fe400078e00ff */
[----:B------:R-:W-:Y:S01]  /*8120*/  IMAD.MOV.U32 R13, RZ, RZ, RZ ;  /* 0x000000ffff0d7224 */ /* 0x000fe200078e00ff */
[----:B------:R-:W5:Y:S01]  /*8130*/  LDCU.64 UR6, c[0x4][0x78] ;  /* 0x01000f00ff0677ac */ /* 0x000f620008000a00 */
[----:B------:R-:W2:Y:S01]  /*8140*/  LDC.64 R2, c[0x4][R3] ;  /* 0x0100000003027b82 */ /* 0x000ea20000000a00 */
[----:B------:R-:W3:Y:S01]  /*8150*/  LDCU.64 UR4, c[0x4][0x10] ;  /* 0x01000200ff0477ac */ /* 0x000ee20008000a00 */
[----:B-1----:R-:W-:Y:S01]  /*8160*/  MOV R5, UR9 ;  /* 0x0000000900057c02 */ /* 0x002fe20008000f00 */
[----:B------:R-:W-:Y:S01]  /*8170*/  IMAD.U32 R4, RZ, RZ, UR8 ;  /* 0x00000008ff047e24 */ /* 0x000fe2000f8e00ff */
[----:B-----5:R-:W-:Y:S01]  /*8180*/  MOV R7, UR7 ;  /* 0x0000000700077c02 */ /* 0x020fe20008000f00 */
[----:B------:R-:W-:Y:S01]  /*8190*/  IMAD.U32 R6, RZ, RZ, UR6 ;  /* 0x00000006ff067e24 */ /* 0x000fe2000f8e00ff */
[----:B---3--:R-:W-:Y:S01]  /*81a0*/  MOV R11, UR5 ;  /* 0x00000005000b7c02 */ /* 0x008fe20008000f00 */
[----:B------:R-:W-:Y:S02]  /*81b0*/  IMAD.U32 R10, RZ, RZ, UR4 ;  /* 0x00000004ff0a7e24 */ /* 0x000fe4000f8e00ff */
[----:B------:R-:W-:Y:S07]  /*81c0*/  LEPC R20, `(.L_x_127) ;  /* 0x000000001014794e */ /* 0x000fee0000000000 */
[----:B--2-4-:R-:W-:Y:S05]  /*81d0*/  CALL.ABS.NOINC R2 ;  /* 0x0000000002007343 */ /* 0x014fea0003c00000 */
.L_x_127:
[C---:B---3--:R-:W-:Y:S01]  /*81e0*/  SHF.L.U32 R40, R48.reuse, 0x10, RZ ;  /* 0x0000001030287819 */ /* 0x048fe200000006ff */
[----:B------:R-:W-:Y:S05]  /*81f0*/  WARPSYNC.ALL ;  /* 0x0000000000007948 */ /* 0x000fea0003800000 */
[----:B------:R-:W-:Y:S01]  /*8200*/  R2UR UR4, R39 ;  /* 0x00000000270472ca */ /* 0x000fe200000e0000 */
[----:B------:R-:W-:Y:S01]  /*8210*/  BSSY.RECONVERGENT B0, `(.L_x_128) ;  /* 0x000008e000007945 */ /* 0x000fe20003800200 */
[----:B------:R-:W-:Y:S02]  /*8220*/  LOP3.LUT R43, R48, 0xffff0000, RZ, 0xc0, !PT ;  /* 0xffff0000302b7812 */ /* 0x000fe400078ec0ff */
[----:B------:R-:W-:Y:S02]  /*8230*/  SHF.L.U32 R42, R49, 0x10, RZ ;  /* 0x00000010312a7819 */ /* 0x000fe400000006ff */
[C---:B------:R-:W-:Y:S02]  /*8240*/  SHF.L.U32 R45, R51.reuse, 0x10, RZ ;  /* 0x00000010332d7819 */ /* 0x040fe400000006ff */
[----:B------:R-:W-:Y:S02]  /*8250*/  LOP3.LUT R44, R51, 0xffff0000, RZ, 0xc0, !PT ;  /* 0xffff0000332c7812 */ /* 0x000fe400078ec0ff */
[----:B------:R-:W-:Y:S02]  /*8260*/  ISETP.NE.AND P6, PT, R98, RZ, PT ;  /* 0x000000ff6200720c */ /* 0x000fe40003fc5270 */
[----:B------:R-:W-:Y:S01]  /*8270*/  ISETP.NE.AND P0, PT, R97, RZ, PT ;  /* 0x000000ff6100720c */ /* 0x000fe20003f05270 */
[----:B------:R-:W1:Y:S01]  /*8280*/  LDTM.16dp256bit.x8 R4, tmem[UR4+0x80] ;  /* 0x00008004000479ee */ /* 0x000e6200081a0000 */
[----:B------:R-:W-:Y:S02]  /*8290*/  MOV R63, UR45 ;  /* 0x0000002d003f7c02 */ /* 0x000fe40008000f00 */
[----:B------:R-:W-:Y:S07]  /*82a0*/  LEA R110, R46, UR44, 0x3 ;  /* 0x0000002c2e6e7c11 */ /* 0x000fee000f8e18ff */
[----:B------:R-:W-:Y:S02]  /*82b0*/  @P6 LEA R63, R63, UR44, 0x3 ;  /* 0x0000002c3f3f6c11 */ /* 0x000fe4000f8e18ff */
[----:B------:R-:W-:Y:S02]  /*82c0*/  @P6 SHF.L.U32 R109, R94, 0x1f, RZ ;  /* 0x0000001f5e6d6819 */ /* 0x000fe400000006ff */
[----:B------:R-:W-:Y:S04]  /*82d0*/  @P6 IADD3 R63, PT, PT, R63, 0xb0, RZ ;  /* 0x000000b03f3f6810 */ /* 0x000fe80007ffe0ff */
[----:B------:R-:W-:Y:S01]  /*82e0*/  @P6 PRMT R63, R108, 0x654, R63 ;  /* 0x000006546c3f6816 */ /* 0x000fe2000000003f */
[C---:B-1----:R-:W-:Y:S01]  /*82f0*/  FMUL R0, R38.reuse, R4 ;  /* 0x0000000426007220 */ /* 0x042fe20000400000 */
[C---:B------:R-:W-:Y:S01]  /*8300*/  FMUL R2, R38.reuse, R5 ;  /* 0x0000000526027220 */ /* 0x040fe20000400000 */
        /* <DEDUP_REMOVED lines=9> */
[----:B--2---:R-:W-:Y:S01]  /*83a0*/  F2FP.BF16.F32.PACK_AB R68, R2, R0 ;  /* 0x000000000244723e */ /* 0x004fe200000010ff */
[----:B------:R-:W-:Y:S01]  /*83b0*/  FMUL R5, R38, R9 ;  /* 0x0000000926057220 */ /* 0x000fe20000400000 */
[C---:B------:R-:W-:Y:S01]  /*83c0*/  FFMA R7, R41.reuse, R40, R7 ;  /* 0x0000002829077223 */ /* 0x040fe20000000007 */
[----:B----4-:R-:W-:Y:S01]  /*83d0*/  SHF.L.U32 R40, R56, 0x10, RZ ;  /* 0x0000001038287819 */ /* 0x010fe200000006ff */
[C---:B------:R-:W-:Y:S01]  /*83e0*/  FMUL R6, R38.reuse, R10 ;  /* 0x0000000a26067220 */ /* 0x040fe20000400000 */
[C---:B------:R-:W-:Y:S01]  /*83f0*/  FMUL R11, R38.reuse, R11 ;  /* 0x0000000b260b7220 */ /* 0x040fe20000400000 */
[----:B------:R-:W-:Y:S01]  /*8400*/  FFMA R4, R41, R43, R4 ;  /* 0x0000002b29047223 */ /* 0x000fe20000000004 */
[----:B------:R-:W-:Y:S01]  /*8410*/  SHF.L.U32 R43, R57, 0x10, RZ ;  /* 0x00000010392b7819 */ /* 0x000fe200000006ff */
[----:B------:R-:W-:Y:S01]  /*8420*/  FMUL R8, R38, R12 ;  /* 0x0000000c26087220 */ /* 0x000fe20000400000 */
[----:B------:R-:W-:Y:S01]  /*8430*/  F2FP.BF16.F32.PACK_AB R69, R7, R3 ;  /* 0x000000030745723e */ /* 0x000fe200000010ff */
[C---:B------:R-:W-:Y:S01]  /*8440*/  FFMA R5, R41.reuse, R42, R5 ;  /* 0x0000002a29057223 */ /* 0x040fe20000000005 */
[----:B------:R-:W-:Y:S01]  /*8450*/  LOP3.LUT R42, R56, 0xffff0000, RZ, 0xc0, !PT ;  /* 0xffff0000382a7812 */ /* 0x000fe200078ec0ff */
[----:B------:R-:W-:Y:S01]  /*8460*/  FFMA R6, R41, R45, R6 ;  /* 0x0000002d29067223 */ /* 0x000fe20000000006 */
[----:B------:R-:W-:Y:S01]  /*8470*/  SHF.L.U32 R45, R65, 0x10, RZ ;  /* 0x00000010412d7819 */ /* 0x000fe200000006ff */
[----:B------:R-:W-:Y:S01]  /*8480*/  FFMA R11, R41, R44, R11 ;  /* 0x0000002c290b7223 */ /* 0x000fe2000000000b */
[----:B------:R-:W-:Y:S01]  /*8490*/  F2FP.BF16.F32.PACK_AB R70, R5, R4 ;  /* 0x000000040546723e */ /* 0x000fe200000010ff */
[----:B------:R-:W-:Y:S01]  /*84a0*/  FFMA R8, R41, R40, R8 ;  /* 0x0000002829087223 */ /* 0x000fe20000000008 */
[----:B------:R-:W-:Y:S01]  /*84b0*/  LOP3.LUT R40, R57, 0xffff0000, RZ, 0xc0, !PT ;  /* 0xffff000039287812 */ /* 0x000fe200078ec0ff */
[C---:B------:R-:W-:Y:S01]  /*84c0*/  FMUL R9, R38.reuse, R13 ;  /* 0x0000000d26097220 */ /* 0x040fe20000400000 */
[----:B------:R-:W-:Y:S01]  /*84d0*/  F2FP.BF16.F32.PACK_AB R71, R11, R6 ;  /* 0x000000060b47723e */ /* 0x000fe200000010ff */
[C---:B------:R-:W-:Y:S01]  /*84e0*/  FMUL R10, R38.reuse, R14 ;  /* 0x0000000e260a7220 */ /* 0x040fe20000400000 */
[----:B------:R-:W-:Y:S01]  /*84f0*/  LOP3.LUT R44, R75, 0xffff0000, RZ, 0xc0, !PT ;  /* 0xffff00004b2c7812 */ /* 0x000fe200078ec0ff */
[----:B------:R-:W-:Y:S01]  /*8500*/  FMUL R15, R38, R15 ;  /* 0x0000000f260f7220 */ /* 0x000fe20000400000 */
        /* <DEDUP_REMOVED lines=8> */
[----:B------:R-:W-:Y:S01]  /*8590*/  FMUL R13, R38, R17 ;  /* 0x00000011260d7220 */ /* 0x000fe20000400000 */
[----:B------:R-:W-:Y:S01]  /*85a0*/  F2FP.BF16.F32.PACK_AB R53, R15, R10 ;  /* 0x0000000a0f35723e */ /* 0x000fe200000010ff */
[C---:B------:R-:W-:Y:S01]  /*85b0*/  FFMA R12, R41.reuse, R42, R12 ;  /* 0x0000002a290c7223 */ /* 0x040fe2000000000c */
[----:B------:R-:W-:Y:S01]  /*85c0*/  LOP3.LUT R42, R64, 0xffff0000, RZ, 0xc0, !PT ;  /* 0xffff0000402a7812 */ /* 0x000fe200078ec0ff */
[C---:B------:R-:W-:Y:S01]  /*85d0*/  FMUL R14, R38.reuse, R18 ;  /* 0x00000012260e7220 */ /* 0x040fe20000400000 */
[----:B------:R-:W-:Y:S01]  /*85e0*/  FFMA R13, R41, R40, R13 ;  /* 0x00000028290d7223 */ /* 0x000fe2000000000d */
[----:B------:R-:W-:Y:S01]  /*85f0*/  LOP3.LUT R40, R59, 0xffff0000, RZ, 0xc0, !PT ;  /* 0xffff00003b287812 */ /* 0x000fe200078ec0ff */
[----:B------:R-:W-:Y:S01]  /*8600*/  FMUL R19, R38, R19 ;  /* 0x0000001326137220 */ /* 0x000fe20000400000 */
[----:B------:R-:W-:Y:S01]  /*8610*/  FFMA R14, R41, R43, R14 ;  /* 0x0000002b290e7223 */ /* 0x000fe2000000000e */
[----:B------:R-:W-:Y:S01]  /*8620*/  SHF.L.U32 R43, R64, 0x10, RZ ;  /* 0x00000010402b7819 */ /* 0x000fe200000006ff */
[C---:B------:R-:W-:Y:S01]  /*8630*/  FMUL R16, R38.reuse, R20 ;  /* 0x0000001426107220 */ /* 0x040fe20000400000 */
[----:B------:R-:W-:Y:S01]  /*8640*/  F2FP.BF16.F32.PACK_AB R54, R13, R12 ;  /* 0x0000000c0d36723e */ /* 0x000fe200000010ff */
[----:B------:R1:W-:Y:S01]  /*8650*/  STSM.16.M88.4 [R100+0x4400], R68 ;  /* 0x0044004464007844 */ /* 0x0003e20000000200 */
        /* <DEDUP_REMOVED lines=24> */
[----:B------:R2:W-:Y:S01]  /*87e0*/  STSM.16.M88.4 [R99+0x4400], R52 ;  /* 0x0044003463007844 */ /* 0x0005e20000000200 */
[----:B------:R-:W-:Y:S01]  /*87f0*/  FFMA R27, R41, R42, R27 ;  /* 0x0000002a291b7223 */ /* 0x000fe2000000001b */
[----:B------:R-:W-:Y:S01]  /*8800*/  LOP3.LUT R42, R72, 0xffff0000, RZ, 0xc0, !PT ;  /* 0xffff0000482a7812 */ /* 0x000fe200078ec0ff */
[C---:B------:R-:W-:Y:S01]  /*8810*/  FMUL R24, R38.reuse, R28 ;  /* 0x0000001c26187220 */ /* 0x040fe20000400000 */
[C---:B------:R-:W-:Y:S01]  /*8820*/  FMUL R25, R38.reuse, R29 ;  /* 0x0000001d26197220 */ /* 0x040fe20000400000 */
[C---:B------:R-:W-:Y:S01]  /*8830*/  FMUL R26, R38.reuse, R30 ;  /* 0x0000001e261a7220 */ /* 0x040fe20000400000 */
[----:B-1----:R-:W-:Y:S01]  /*8840*/  F2FP.BF16.F32.PACK_AB R68, R17, R16 ;  /* 0x000000101144723e */ /* 0x002fe200000010ff */
[C---:B------:R-:W-:Y:S01]  /*8850*/  FFMA R24, R41.reuse, R40, R24 ;  /* 0x0000002829187223 */ /* 0x040fe20000000018 */
[C---:B------:R-:W-:Y:S01]  /*8860*/  FFMA R25, R41.reuse, R42, R25 ;  /* 0x0000002a29197223 */ /* 0x040fe20000000019 */
[----:B------:R-:W-:Y:S01]  /*8870*/  FFMA R26, R41, R43, R26 ;  /* 0x0000002b291a7223 */ /* 0x000fe2000000001a */
[----:B------:R-:W-:Y:S01]  /*8880*/  LOP3.LUT R40, R73, 0xffff0000, RZ, 0xc0, !PT ;  /* 0xffff000049287812 */ /* 0x000fe200078ec0ff */
        /* <DEDUP_REMOVED lines=38> */
.L_x_129:
[----:B------:R-:W-:Y:S05]  /*8af0*/  BSYNC.RECONVERGENT B0 ;  /* 0x0000000000007941 */ /* 0x000fea0003800200 */
.L_x_128:
        /* <DEDUP_REMOVED lines=20> */
.L_x_133:
[----:B------:R-:W-:Y:S05]  /*8c40*/  BSYNC B0 ;  /* 0x0000000000007941 */ /* 0x000fea0003800000 */
.L_x_132:
[----:B------:R-:W-:Y:S11]  /*8c50*/  ISETP.NE.AND P0, PT, R61, RZ, PT ;  /* 0x000000ff3d00720c */ /* 0x000ff60003f05270 */
[----:B------:R-:W-:Y:S02]  /*8c60*/  @!UPT UIADD3 URZ, UPT, UPT, URZ, URZ, URZ ;  /* 0x000000fffffff290 */ /* 0x000fe4000fffe0ff */
[----:B------:R-:W-:Y:S01]  /*8c70*/  @P0 IADD3 R2, PT, PT, R95, R62, RZ ;  /* 0x0000003e5f020210 */ /* 0x000fe20007ffe0ff */
[----:B------:R-:W-:Y:S05]  /*8c80*/  @P0 WARPSYNC.ALL ;  /* 0x0000000000000948 */ /* 0x000fea0003800000 */
[----:B------:R3:W4:Y:S04]  /*8c90*/  @P0 LDSM.16.M88.4 R48, [R46+UR44+0x400] ;  /* 0x0004002c2e30083b */ /* 0x0007280008000200 */
[----:B------:R3:W1:Y:S04]  /*8ca0*/  @P0 LDSM.16.M88.4 R56, [R0+0x400] ;  /* 0x000400000038083b */ /* 0x0006680000000200 */
[----:B------:R3:W1:Y:S04]  /*8cb0*/  @P0 LDSM.16.M88.4 R64, [R62+0x400] ;  /* 0x000400003e40083b */ /* 0x0006680000000200 */
[----:B------:R3:W1:Y:S02]  /*8cc0*/  @P0 LDSM.16.M88.4 R72, [R2+0x400] ;  /* 0x000400000248083b */ /* 0x0006640000000200 */
.L_x_131:
[----:B------:R-:W-:Y:S05]  /*8cd0*/  BSYNC B1 ;  /* 0x0000000000017941 */ /* 0x000fea0003800000 */
.L_x_130:
        /* <DEDUP_REMOVED lines=11> */
[----:B---3--:R-:W3:Y:S01]  /*8d90*/  LDC.64 R2, c[0x4][R3] ;  /* 0x0100000003027b82 */ /* 0x008ee20000000a00 */
[----:B------:R-:W2:Y:S01]  /*8da0*/  LDCU.64 UR4, c[0x4][0x10] ;  /* 0x01000200ff0477ac */ /* 0x000ea20008000a00 */
[----:B-1----:R-:W-:Y:S01]  /*8db0*/  MOV R5, UR9 ;  /* 0x0000000900057c02 */ /* 0x002fe20008000f00 */
[----:B------:R-:W-:Y:S01]  /*8dc0*/  IMAD.U32 R4, RZ, RZ, UR8 ;  /* 0x00000008ff047e24 */ /* 0x000fe2000f8e00ff */
[----:B-----5:R-:W-:Y:S01]  /*8dd0*/  MOV R7, UR7 ;  /* 0x0000000700077c02 */ /* 0x020fe20008000f00 */
[----:B------:R-:W-:Y:S01]  /*8de0*/  IMAD.U32 R6, RZ, RZ, UR6 ;  /* 0x00000006ff067e24 */ /* 0x000fe2000f8e00ff */
[----:B--2---:R-:W-:Y:S01]  /*8df0*/  MOV R11, UR5 ;  /* 0x00000005000b7c02 */ /* 0x004fe20008000f00 */
[----:B------:R-:W-:Y:S02]  /*8e00*/  IMAD.U32 R10, RZ, RZ, UR4 ;  /* 0x00000004ff0a7e24 */ /* 0x000fe4000f8e00ff */
[----:B------:R-:W-:Y:S07]  /*8e10*/  LEPC R20, `(.L_x_135) ;  /* 0x000000001014794e */ /* 0x000fee0000000000 */
[----:B---34-:R-:W-:Y:S05]  /*8e20*/  CALL.ABS.NOINC R2 ;  /* 0x0000000002007343 */ /* 0x018fea0003c00000 */
.L_x_135:
[----:B------:R-:W-:Y:S01]  /*8e30*/  ISETP.NE.AND P0, PT, R97, RZ, PT ;  /* 0x000000ff6100720c */ /* 0x000fe20003f05270 */
[----:B------:R-:W-:Y:S05]  /*8e40*/  WARPSYNC.ALL ;  /* 0x0000000000007948 */ /* 0x000fea0003800000 */
[----:B------:R-:W-:Y:S01]  /*8e50*/  R2UR UR4, R39 ;  /* 0x00000000270472ca */ /* 0x000fe200000e0000 */
[----:B------:R-:W1:Y:S01]  /*8e60*/  S2UR UR6, SR_CgaCtaId ;  /* 0x00000000000679c3 */ /* 0x000e620000008800 */
[C---:B----4-:R-:W-:Y:S01]  /*8e70*/  SHF.L.U32 R40, R48.reuse, 0x10, RZ ;  /* 0x0000001030287819 */ /* 0x050fe200000006ff */
[----:B------:R-:W-:Y:S01]  /*8e80*/  BSSY.RECONVERGENT B0, `(.L_x_136) ;  /* 0x000008b000007945 */ /* 0x000fe20003800200 */
[----:B------:R-:W-:Y:S02]  /*8e90*/  LOP3.LUT R42, R48, 0xffff0000, RZ, 0xc0, !PT ;  /* 0xffff0000302a7812 */ /* 0x000fe400078ec0ff */
[C---:B------:R-:W-:Y:S02]  /*8ea0*/  SHF.L.U32 R43, R49.reuse, 0x10, RZ ;  /* 0x00000010312b7819 */ /* 0x040fe400000006ff */
[----:B------:R-:W-:Y:S02]  /*8eb0*/  LOP3.LUT R44, R49, 0xffff0000, RZ, 0xc0, !PT ;  /* 0xffff0000312c7812 */ /* 0x000fe400078ec0ff */
[C---:B------:R-:W-:Y:S02]  /*8ec0*/  SHF.L.U32 R45, R50.reuse, 0x10, RZ ;  /* 0x00000010322d7819 */ /* 0x040fe400000006ff */
[----:B---3--:R-:W-:Y:S01]  /*8ed0*/  LOP3.LUT R46, R50, 0xffff0000, RZ, 0xc0, !PT ;  /* 0xffff0000322e7812 */ /* 0x008fe200078ec0ff */
[----:B------:R-:W3:Y:S01]  /*8ee0*/  LDTM.16dp256bit.x8 R4, tmem[UR4+0xc0] ;  /* 0x0000c004000479ee */ /* 0x000ee200081a0000 */
[C---:B------:R-:W-:Y:S01]  /*8ef0*/  SHF.L.U32 R47, R51.reuse, 0x10, RZ ;  /* 0x00000010332f7819 */ /* 0x040fe200000006ff */
[----:B------:R-:W-:Y:S01]  /*8f00*/  NOP ;  /* 0x0000000000007918 */ /* 0x000fe20000000000 */
[----:B------:R-:W-:Y:S02]  /*8f10*/  LOP3.LUT R49, R51, 0xffff0000, RZ, 0xc0, !PT ;  /* 0xffff000033317812 */ /* 0x000fe400078ec0ff */
[----:B------:R-:W-:Y:S02]  /*8f20*/  R2UR UR5, R101 ;  /* 0x00000000650572ca */ /* 0x000fe400000e0000 */
[C---:B------:R-:W-:Y:S02]  /*8f30*/  SHF.L.U32 R48, R56.reuse, 0x10, RZ ;  /* 0x0000001038307819 */ /* 0x040fe400000006ff */
[----:B------:R-:W-:Y:S02]  /*8f40*/  LOP3.LUT R51, R56, 0xffff0000, RZ, 0xc0, !PT ;  /* 0xffff000038337812 */ /* 0x000fe400078ec0ff */
[C---:B------:R-:W-:Y:S02]  /*8f50*/  SHF.L.U32 R50, R57.reuse, 0x10, RZ ;  /* 0x0000001039327819 */ /* 0x040fe400000006ff */
[----:B--2---:R-:W-:Y:S02]  /*8f60*/  LOP3.LUT R52, R57, 0xffff0000, RZ, 0xc0, !PT ;  /* 0xffff000039347812 */ /* 0x004fe400078ec0ff */
[C---:B------:R-:W-:Y:S02]  /*8f70*/  SHF.L.U32 R53, R58.reuse, 0x10, RZ ;  /* 0x000000103a357819 */ /* 0x040fe400000006ff */
[----:B------:R-:W-:Y:S01]  /*8f80*/  LOP3.LUT R54, R58, 0xffff0000, RZ, 0xc0, !PT ;  /* 0xffff00003a367812 */ /* 0x000fe200078ec0ff */
[----:B------:R-:W-:Y:S01]  /*8f90*/  UIADD3 UR4, UPT, UPT, UR5, 0x120, URZ ;  /* 0x0000012005047890 */ /* 0x000fe2000fffe0ff */
[C---:B------:R-:W-:Y:S02]  /*8fa0*/  SHF.L.U32 R55, R59.reuse, 0x10, RZ ;  /* 0x000000103b377819 */ /* 0x040fe400000006ff */
[----:B------:R-:W-:Y:S02]  /*8fb0*/  LOP3.LUT R56, R59, 0xffff0000, RZ, 0xc0, !PT ;  /* 0xffff00003b387812 */ /* 0x000fe400078ec0ff */
[----:B------:R-:W-:Y:S01]  /*8fc0*/  SHF.L.U32 R57, R64, 0x10, RZ ;  /* 0x0000001040397819 */ /* 0x000fe200000006ff */
[----:B-1----:R-:W-:Y:S01]  /*8fd0*/  UPRMT UR4, UR6, 0x654, UR4 ;  /* 0x0000065406047896 */ /* 0x002fe20008000004 */
[C---:B---3--:R-:W-:Y:S01]  /*8fe0*/  FMUL R4, R38.reuse, R4 ;  /* 0x0000000426047220 */ /* 0x048fe20000400000 */
[C---:B------:R-:W-:Y:S01]  /*8ff0*/  FMUL R5, R38.reuse, R5 ;  /* 0x0000000526057220 */ /* 0x040fe20000400000 */
[----:B------:R-:W-:Y:S01]  /*9000*/  FMUL R6, R38, R6 ;  /* 0x0000000626067220 */ /* 0x000fe20000400000 */
[----:B------:R-:W-:Y:S01]  /*9010*/  LOP3.LUT R58, R64, 0xffff0000, RZ, 0xc0, !PT ;  /* 0xffff0000403a7812 */ /* 0x000fe200078ec0ff */
[C---:B------:R-:W-:Y:S01]  /*9020*/  FFMA R4, R41.reuse, R40, R4 ;  /* 0x0000002829047223 */ /* 0x040fe20000000004 */
[----:B------:R-:W-:Y:S01]  /*9030*/  FFMA R5, R41, R42, R5 ;  /* 0x0000002a29057223 */ /* 0x000fe20000000005 */
[----:B------:R-:W-:Y:S01]  /*9040*/  SHF.L.U32 R59, R65, 0x10, RZ ;  /* 0x00000010413b7819 */ /* 0x000fe200000006ff */
[----:B------:R-:W-:Y:S01]  /*9050*/  FFMA R6, R41, R43, R6 ;  /* 0x0000002b29067223 */ /* 0x000fe20000000006 */
[----:B------:R-:W-:Y:S01]  /*9060*/  SYNCS.ARRIVE.TRANS64.RED.A1T0 RZ, [UR4], RZ ;  /* 0x000000ffffff79a7 */ /* 0x000fe20008100404 */
[C---:B------:R-:W-:Y:S01]  /*9070*/  FMUL R7, R38.reuse, R7 ;  /* 0x0000000726077220 */ /* 0x040fe20000400000 */
[----:B------:R-:W-:Y:S01]  /*9080*/  LOP3.LUT R60, R65, 0xffff0000, RZ, 0xc0, !PT ;  /* 0xffff0000413c7812 */ /* 0x000fe200078ec0ff */
[C---:B------:R-:W-:Y:S01]  /*9090*/  FMUL R8, R38.reuse, R8 ;  /* 0x0000000826087220 */ /* 0x040fe20000400000 */
[----:B------:R-:W-:Y:S01]  /*90a0*/  F2FP.BF16.F32.PACK_AB R104, R5, R4 ;  /* 0x000000040568723e */ /* 0x000fe200000010ff */
[C---:B------:R-:W-:Y:S01]  /*90b0*/  FFMA R7, R41.reuse, R44, R7 ;  /* 0x0000002c29077223 */ /* 0x040fe20000000007 */
[----:B------:R-:W-:Y:S01]  /*90c0*/  FMUL R9, R38, R9 ;  /* 0x0000000926097220 */ /* 0x000fe20000400000 */
[----:B------:R-:W-:Y:S01]  /*90d0*/  FFMA R8, R41, R45, R8 ;  /* 0x0000002d29087223 */ /* 0x000fe20000000008 */
[----:B------:R-:W-:Y:S01]  /*90e0*/  SHF.L.U32 R61, R66, 0x10, RZ ;  /* 0x00000010423d7819 */ /* 0x000fe200000006ff */
[C---:B------:R-:W-:Y:S01]  /*90f0*/  FMUL R0, R38.reuse, R10 ;  /* 0x0000000a26007220 */ /* 0x040fe20000400000 */
[----:B------:R-:W-:Y:S01]  /*9100*/  F2FP.BF16.F32.PACK_AB R105, R7, R6 ;  /* 0x000000060769723e */ /* 0x000fe200000010ff */
[C---:B------:R-:W-:Y:S01]  /*9110*/  FFMA R9, R41.reuse, R46, R9 ;  /* 0x0000002e29097223 */ /* 0x040fe20000000009 */
[----:B------:R-:W-:Y:S01]  /*9120*/  FMUL R2, R38, R11 ;  /* 0x0000000b26027220 */ /* 0x000fe20000400000 */
[----:B------:R-:W-:Y:S01]  /*9130*/  FFMA R0, R41, R47, R0 ;  /* 0x0000002f29007223 */ /* 0x000fe20000000000 */
[----:B------:R-:W-:Y:S01]  /*9140*/  LOP3.LUT R62, R66, 0xffff0000, RZ, 0xc0, !PT ;  /* 0xffff0000423e7812 */ /* 0x000fe200078ec0ff */
[C---:B------:R-:W-:Y:S01]  /*9150*/  FMUL R3, R38.reuse, R12 ;  /* 0x0000000c26037220 */ /* 0x040fe20000400000 */
[----:B------:R-:W-:Y:S01]  /*9160*/  F2FP.BF16.F32.PACK_AB R106, R9, R8 ;  /* 0x00000008096a723e */ /* 0x000fe200000010ff */
[C---:B------:R-:W-:Y:S01]  /*9170*/  FFMA R2, R41.reuse, R49, R2 ;  /* 0x0000003129027223 */ /* 0x040fe20000000002 */
[C---:B------:R-:W-:Y:S01]  /*9180*/  FMUL R10, R38.reuse, R13 ;  /* 0x0000000d260a7220 */ /* 0x040fe20000400000 */
[----:B------:R-:W-:Y:S01]  /*9190*/  FFMA R3, R41, R48, R3 ;  /* 0x0000003029037223 */ /* 0x000fe20000000003 */
[----:B------:R-:W-:Y:S01]  /*91a0*/  SHF.L.U32 R63, R67, 0x10, RZ ;  /* 0x00000010433f7819 */ /* 0x000fe200000006ff */
[----:B------:R-:W-:Y:S01]  /*91b0*/  FMUL R11, R38, R14 ;  /* 0x0000000e260b7220 */ /* 0x000fe20000400000 */
[----:B------:R-:W-:Y:S01]  /*91c0*/  F2FP.BF16.F32.PACK_AB R107, R2, R0 ;  /* 0x00000000026b723e */ /* 0x000fe200000010ff */
[C---:B------:R-:W-:Y:S01]  /*91d0*/  FFMA R10, R41.reuse, R51, R10 ;  /* 0x00000033290a7223 */ /* 0x040fe2000000000a */
[----:B------:R-:W-:Y:S01]  /*91e0*/  FMUL R15, R38, R15 ;  /* 0x0000000f260f7220 */ /* 0x000fe20000400000 */
[----:B------:R-:W-:Y:S01]  /*91f0*/  FFMA R11, R41, R50, R11 ;  /* 0x00000032290b7223 */ /* 0x000fe2000000000b */
[----:B------:R-:W-:Y:S01]  /*9200*/  LOP3.LUT R64, R67, 0xffff0000, RZ, 0xc0, !PT ;  /* 0xffff000043407812 */ /* 0x000fe200078ec0ff */
[----:B------:R1:W-:Y:S01]  /*9210*/  STSM.16.M88.4 [R100+0x6400], R104 ;  /* 0x0064006864007844 */ /* 0x0003e20000000200 */
[----:B------:R-:W-:Y:S01]  /*9220*/  F2FP.BF16.F32.PACK_AB R112, R10, R3 ;  /* 0x000000030a70723e */ /* 0x000fe200000010ff */
[C---:B------:R-:W-:Y:S01]  /*9230*/  FFMA R15, R41.reuse, R52, R15 ;  /* 0x00000034290f7223 */ /* 0x040fe2000000000f */
[C---:B------:R-:W-:Y:S01]  /*9240*/  FMUL R12, R38.reuse, R16 ;  /* 0x00000010260c7220 */ /* 0x040fe20000400000 */
[C---:B------:R-:W-:Y:S01]  /*9250*/  FMUL R13, R38.reuse, R17 ;  /* 0x00000011260d7220 */ /* 0x040fe20000400000 */
[----:B------:R-:W-:Y:S01]  /*9260*/  FMUL R14, R38, R18 ;  /* 0x00000012260e7220 */ /* 0x000fe20000400000 */
[----:B------:R-:W-:Y:S01]  /*9270*/  SHF.L.U32 R65, R72, 0x10, RZ ;  /* 0x0000001048417819 */ /* 0x000fe200000006ff */
[----:B------:R-:W-:Y:S01]  /*9280*/  FFMA R12, R41, R53, R12 ;  /* 0x00000035290c7223 */ /* 0x000fe2000000000c */
[----:B------:R-:W-:Y:S01]  /*9290*/  F2FP.BF16.F32.PACK_AB R113, R15, R11 ;  /* 0x0000000b0f71723e */ /* 0x000fe200000010ff */
[C---:B------:R-:W-:Y:S01]  /*92a0*/  FFMA R13, R41.reuse, R54, R13 ;  /* 0x00000036290d7223 */ /* 0x040fe2000000000d */
[----:B------:R-:W-:Y:S01]  /*92b0*/  FFMA R14, R41, R55, R14 ;  /* 0x00000037290e7223 */ /* 0x000fe2000000000e */
[----:B------:R-:W-:Y:S01]  /*92c0*/  FMUL R19, R38, R19 ;  /* 0x0000001326137220 */ /* 0x000fe20000400000 */
[----:B------:R-:W-:Y:S01]  /*92d0*/  LOP3.LUT R66, R72, 0xffff0000, RZ, 0xc0, !PT ;  /* 0xffff000048427812 */ /* 0x000fe200078ec0ff */
[C---:B------:R-:W-:Y:S01]  /*92e0*/  FMUL R16, R38.reuse, R20 ;  /* 0x0000001426107220 */ /* 0x040fe20000400000 */
[----:B------:R-:W-:Y:S01]  /*92f0*/  F2FP.BF16.F32.PACK_AB R114, R13, R12 ;  /* 0x0000000c0d72723e */ /* 0x000fe200000010ff */
[C---:B------:R-:W-:Y:S01]  /*9300*/  FFMA R19, R41.reuse, R56, R19 ;  /* 0x0000003829137223 */ /* 0x040fe20000000013 */
[C---:B------:R-:W-:Y:S01]  /*9310*/  FMUL R17, R38.reuse, R21 ;  /* 0x0000001526117220 */ /* 0x040fe20000400000 */
[----:B------:R-:W-:Y:S01]  /*9320*/  FFMA R16, R41, R57, R16 ;  /* 0x0000003929107223 */ /* 0x000fe20000000010 */
[----:B------:R-:W-:Y:S01]  /*9330*/  SHF.L.U32 R67, R73, 0x10, RZ ;  /* 0x0000001049437819 */ /* 0x000fe200000006ff */
[C---:B------:R-:W-:Y:S01]  /*9340*/  FMUL R18, R38.reuse, R22 ;  /* 0x0000001626127220 */ /* 0x040fe20000400000 */
[----:B------:R-:W-:Y:S01]  /*9350*/  F2FP.BF16.F32.PACK_AB R115, R19, R14 ;  /* 0x0000000e1373723e */ /* 0x000fe200000010ff */
[C---:B------:R-:W-:Y:S01]  /*9360*/  FFMA R17, R41.reuse, R58, R17 ;  /* 0x0000003a29117223 */ /* 0x040fe20000000011 */
[C---:B------:R-:W-:Y:S01]  /*9370*/  FMUL R23, R38.reuse, R23 ;  /* 0x0000001726177220 */ /* 0x040fe20000400000 */
        /* <DEDUP_REMOVED lines=12> */
[C---:B------:R-:W-:Y:S01]  /*9440*/  FMUL R27, R38.reuse, R27 ;  /* 0x0000001b261b7220 */ /* 0x040fe20000400000 */
[C---:B------:R-:W-:Y:S01]  /*9450*/  FMUL R24, R38.reuse, R28 ;  /* 0x0000001c26187220 */ /* 0x040fe20000400000 */
[C---:B------:R-:W-:Y:S01]  /*9460*/  FMUL R25, R38.reuse, R29 ;  /* 0x0000001d26197220 */ /* 0x040fe20000400000 */
[C---:B------:R-:W-:Y:S01]  /*9470*/  FFMA R22, R41.reuse, R63, R22 ;  /* 0x0000003f29167223 */ /* 0x040fe20000000016 */
[C---:B------:R-:W-:Y:S01]  /*9480*/  FMUL R26, R38.reuse, R30 ;  /* 0x0000001e261a7220 */ /* 0x040fe20000400000 */
[C---:B------:R-:W-:Y:S01]  /*9490*/  FFMA R27, R41.reuse, R64, R27 ;  /* 0x00000040291b7223 */ /* 0x040fe2000000001b */
[----:B------:R-:W-:Y:S01]  /*94a0*/  FMUL R31, R38, R31 ;  /* 0x0000001f261f7220 */ /* 0x000fe20000400000 */
[C---:B------:R-:W-:Y:S01]  /*94b0*/  FFMA R24, R41.reuse, R65, R24 ;  /* 0x0000004129187223 */ /* 0x040fe20000000018 */
[----:B------:R-:W-:Y:S01]  /*94c0*/  LOP3.LUT R70, R74, 0xffff0000, RZ, 0xc0, !PT ;  /* 0xffff00004a467812 */ /* 0x000fe200078ec0ff */
[C---:B------:R-:W-:Y:S01]  /*94d0*/  FMUL R28, R38.reuse, R32 ;  /* 0x00000020261c7220 */ /* 0x040fe20000400000 */
[----:B------:R-:W-:Y:S01]  /*94e0*/  FFMA R25, R41, R66, R25 ;  /* 0x0000004229197223 */ /* 0x000fe20000000019 */
[----:B------:R-:W-:Y:S01]  /*94f0*/  SHF.L.U32 R71, R75, 0x10, RZ ;  /* 0x000000104b477819 */ /* 0x000fe200000006ff */
[C---:B------:R-:W-:Y:S01]  /*9500*/  FMUL R29, R38.reuse, R33 ;  /* 0x00000021261d7220 */ /* 0x040fe20000400000 */
[----:B------:R-:W-:Y:S01]  /*9510*/  FFMA R26, R41, R67, R26 ;  /* 0x00000043291a7223 */ /* 0x000fe2000000001a */
[----:B------:R-:W-:Y:S01]  /*9520*/  LOP3.LUT R72, R75, 0xffff0000, RZ, 0xc0, !PT ;  /* 0xffff00004b487812 */ /* 0x000fe200078ec0ff */
        /* <DEDUP_REMOVED lines=31> */
[----:B--2---:R-:W-:Y:S04]  /*9720*/  DEPBAR.LE SB0, 0x1 ;  /* 0x000080400000791a */ /* 0x004fe80000000000 */
.L_x_137:
[----:B------:R-:W-:Y:S05]  /*9730*/  BSYNC.RECONVERGENT B0 ;  /* 0x0000000000007941 */ /* 0x000fea0003800200 */
.L_x_136:
[----:B------:R-:W-:Y:S01]  /*9740*/  BAR.SYNC.DEFER_BLOCKING 0x1, 0x80 ;  /* 0x0042000000007b1d */ /* 0x000fe20000010000 */
[----:B------:R-:W-:Y:S01]  /*9750*/  UISETP.NE.AND UP0, UPT, UR47, -0x4, UPT ;  /* 0xfffffffc2f00788c */ /* 0x000fe2000bf05270 */
[----:B------:R-:W-:Y:S08]  /*9760*/  IADD3 R0, PT, PT, R36, 0x1, RZ ;  /* 0x0000000124007810 */ /* 0x000ff00007ffe0ff */
[----:B------:R-:W-:Y:S05]  /*9770*/  BRA.U !UP0, `(.L_x_138) ;  /* 0x0000000108247547 */ /* 0x000fea000b800000 */
[----:B------:R-:W-:Y:S01]  /*9780*/  ISETP.NE.AND P0, PT, R98, RZ, PT ;  /* 0x000000ff6200720c */ /* 0x000fe20003f05270 */
[----:B------:R-:W-:Y:S01]  /*9790*/  IMAD.U32 R2, RZ, RZ, UR46 ;  /* 0x0000002eff027e24 */ /* 0x000fe2000f8e00ff */
[----:B------:R-:W-:Y:S04]  /*97a0*/  UIADD3 UR4, UPT, UPT, UR46, 0x1, URZ ;  /* 0x000000012e047890 */ /* 0x000fe8000fffe0ff */
[----:B------:R-:W-:Y:S04]  /*97b0*/  UISETP.NE.AND UP0, UPT, UR4, 0x4, UPT ;  /* 0x000000040400788c */ /* 0x000fe8000bf05270 */
[----:B------:R-:W-:Y:S03]  /*97c0*/  USEL UR46, UR4, URZ, UP0 ;  /* 0x000000ff042e7287 */ /* 0x000fe60008000000 */
[----:B------:R-:W-:Y:S05]  /*97d0*/  @P0 LEA R2, R2, UR44, 0x3 ;  /* 0x0000002c02020c11 */ /* 0x000fea000f8e18ff */
[----:B------:R-:W-:Y:S05]  /*97e0*/  @P0 VIADD R3, R2, 0xb0 ;  /* 0x000000b002030836 */ /* 0x000fea0000000000 */
[----:B------:R-:W-:Y:S04]  /*97f0*/  @P0 PRMT R3, R108, 0x654, R3 ;  /* 0x000006546c030816 */ /* 0x000fe80000000003 */
[----:B------:R2:W-:Y:S03]  /*9800*/  @P0 SYNCS.ARRIVE.TRANS64.RED.A1T0 RZ, [R3+URZ], RZ ;  /* 0x000000ff03ff09a7 */ /* 0x0005e600081004ff */
.L_x_138:
[----:B------:R-:W-:Y:S01]  /*9810*/  R2UR UR5, R87 ;  /* 0x00000000570572ca */ /* 0x000fe200000e0000 */
[----:B------:R-:W-:Y:S01]  /*9820*/  UISETP.NE.AND UP0, UPT, UR61, URZ, UPT ;  /* 0x000000ff3d00728c */ /* 0x000fe2000bf05270 */
[----:B------:R-:W-:Y:S01]  /*9830*/  R2UR UR4, R88 ;  /* 0x00000000580472ca */ /* 0x000fe200000e0000 */
[----:B------:R-:W-:Y:S01]  /*9840*/  UIADD3 UR47, UPT, UPT, UR47, 0x4, URZ ;  /* 0x000000042f2f7890 */ /* 0x000fe2000fffe0ff */
[----:B------:R-:W-:Y:S01]  /*9850*/  ISETP.NE.AND P0, PT, R91, 0x2, PT ;  /* 0x000000025b00780c */ /* 0x000fe20003f05270 */
[----:B------:R-:W-:Y:S01]  /*9860*/  UMOV UR36, UR60 ;  /* 0x0000003c00247c82 */ /* 0x000fe20008000000 */
[----:B------:R-:W-:Y:S02]  /*9870*/  ISETP.NE.AND P1, PT, R0, 0x4, PT ;  /* 0x000000040000780c */ /* 0x000fe40003f25270 */
[----:B--2---:R-:W-:Y:S02]  /*9880*/  SEL R3, RZ, 0x1, P0 ;  /* 0x00000001ff037807 */ /* 0x004fe40000000000 */
[----:B------:R-:W-:Y:S02]  /*9890*/  SEL R2, RZ, 0x1, P1 ;  /* 0x00000001ff027807 */ /* 0x000fe40000800000 */
[----:B------:R-:W-:Y:S01]  /*98a0*/  LOP3.LUT R92, R92, R3, RZ, 0x3c, !PT ;  /* 0x000000035c5c7212 */ /* 0x000fe200078e3cff */
[----:B------:R-:W-:Y:S01]  /*98b0*/  UIADD3 UR20, UPT, UPT, UR37, UR5, URZ ;  /* 0x0000000525147290 */ /* 0x000fe2000fffe0ff */
[----:B------:R-:W-:Y:S01]  /*98c0*/  LOP3.LUT R93, R93, R2, RZ, 0x3c, !PT ;  /* 0x000000025d5d7212 */ /* 0x000fe200078e3cff */
[----:B------:R-:W-:Y:S01]  /*98d0*/  UIADD3 UR16, UPT, UPT, UR38, UR4, URZ ;  /* 0x0000000426107290 */ /* 0x000fe2000fffe0ff */
[----:B------:R-:W-:Y:S02]  /*98e0*/  SEL R91, R91, RZ, P0 ;  /* 0x000000ff5b5b7207 */ /* 0x000fe40000000000 */
[----:B------:R-:W-:Y:S01]  /*98f0*/  SEL R36, R0, RZ, P1 ;  /* 0x000000ff00247207 */ /* 0x000fe20000800000 */
[----:B------:R-:W-:Y:S08]  /*9900*/  BRA.U UP0, `(.L_x_139) ;  /* 0xffffffbd00b87547 */ /* 0x000ff0000b83ffff */
[----:B------:R-:W2:Y:S01]  /*9910*/  LDCU.64 UR4, c[0x0][0x888] ;  /* 0x00011100ff0477ac */ /* 0x000ea20008000a00 */
[----:B------:R-:W3:Y:S01]  /*9920*/  LDCU.64 UR6, c[0x0][0x890] ;  /* 0x00011200ff0677ac */ /* 0x000ee20008000a00 */
[----:B--2---:R-:W-:Y:S02]  /*9930*/  ISETP.NE.U32.AND P2, PT, RZ, UR4, PT ;  /* 0x00000004ff007c0c */ /* 0x004fe4000bf45070 */
[----:B---3--:R-:W-:Y:S02]  /*9940*/  ISETP.NE.U32.AND P1, PT, RZ, UR6, PT ;  /* 0x00000006ff007c0c */ /* 0x008fe4000bf25070 */
[----:B------:R-:W-:Y:S02]  /*9950*/  ISETP.NE.AND.EX P2, PT, RZ, UR5, PT, P2 ;  /* 0x00000005ff007c0c */ /* 0x000fe4000bf45320 */
[----:B------:R-:W-:-:S13]  /*9960*/  ISETP.NE.AND.EX P0, PT, RZ, UR7, PT, P1 ;  /* 0x00000007ff007c0c */ /* 0x000fda000bf05310 */
[----:B------:R-:W-:Y:S05]  /*9970*/  @P2 BRA P0, `(.L_x_140) ;  /* 0x00000000003c2947 */ /* 0x000fea0000000000 */
[----:B------:R-:W-:-:S13]  /*9980*/  ISETP.NE.AND.EX P1, PT, RZ, UR7, PT, P1 ;  /* 0x00000007ff007c0c */ /* 0x000fda000bf25310 */
[----:B------:R-:W-:Y:S05]  /*9990*/  @P1 BRA `(.L_x_141) ;  /* 0x00000000000c1947 */ /* 0x000fea0003800000 */
[----:B------:R-:W-:-:S13]  /*99a0*/  FSETP.NEU.AND P0, PT, R41, RZ, PT ;  /* 0x000000ff2900720b */ /* 0x000fda0003f0d000 */
[----:B------:R-:W-:Y:S05]  /*99b0*/  @!P0 EXIT ;  /* 0x000000000000894d */ /* 0x000fea0003800000 */
[----:B------:R-:W-:Y:S05]  /*99c0*/  BRA `(.L_x_140) ;  /* 0x0000000000287947 */ /* 0x000fea0003800000 */
.L_x_141:
[----:B------:R-:W-:Y:S01]  /*99d0*/  ISETP.NE.AND P0, PT, R90, RZ, PT ;  /* 0x000000ff5a00720c */ /* 0x000fe20003f05270 */
[----:B------:R-:W-:-:S12]  /*99e0*/  BSSY.RECONVERGENT B0, `(.L_x_140) ;  /* 0x0000008000007945 */ /* 0x000fd80003800200 */
[----:B------:R-:W-:Y:S05]  /*99f0*/  @P0 BRA `(.L_x_142) ;  /* 0x0000000000100947 */ /* 0x000fea0003800000 */
[----:B------:R-:W-:-:S04]  /*9a00*/  ISETP.NE.U32.AND P0, PT, RZ, UR4, PT ;  /* 0x00000004ff007c0c */ /* 0x000fc8000bf05070 */
[----:B------:R-:W-:-:S13]  /*9a10*/  ISETP.NE.AND.EX P0, PT, RZ, UR5, PT, P0 ;  /* 0x00000005ff007c0c */ /* 0x000fda000bf05300 */
[----:B------:R-:W-:Y:S05]  /*9a20*/  @!P0 EXIT ;  /* 0x000000000000894d */ /* 0x000fea0003800000 */
[----:B------:R-:W-:Y:S05]  /*9a30*/  BRA `(.L_x_143) ;  /* 0x0000000000087947 */ /* 0x000fea0003800000 */
.L_x_142:
[----:B------:R-:W-:-:S13]  /*9a40*/  FSETP.NEU.AND P0, PT, R41, RZ, PT ;  /* 0x000000ff2900720b */ /* 0x000fda0003f0d000 */
[----:B------:R-:W-:Y:S05]  /*9a50*/  @!P0 EXIT ;  /* 0x000000000000894d */ /* 0x000fea0003800000 */
.L_x_143:
[----:B------:R-:W-:Y:S05]  /*9a60*/  BSYNC.RECONVERGENT B0 ;  /* 0x0000000000007941 */ /* 0x000fea0003800200 */
.L_x_140:
[----:B------:R-:W2:Y:S01]  /*9a70*/  S2UR UR7, SR_CgaCtaId ;  /* 0x00000000000779c3 */ /* 0x000ea20000008800 */
[----:B------:R-:W-:Y:S01]  /*9a80*/  ULEA UR6, UR46, UR44, 0x3 ;  /* 0x0000002c2e067291 */ /* 0x000fe2000f8e18ff */
[----:B------:R-:W-:-:S04]  /*9a90*/  DEPBAR.LE SB0, 0x0 ;  /* 0x000080000000791a */ /* 0x000fc80000000000 */
[----:B------:R-:W-:-:S04]  /*9aa0*/  UIADD3 UR6, UPT, UPT, UR6, 0xb0, URZ ;  /* 0x000000b006067890 */ /* 0x000fc8000fffe0ff */
[----:B--2---:R-:W-:-:S09]  /*9ab0*/  UPRMT UR6, UR7, 0x654, UR6 ;  /* 0x0000065407067896 */ /* 0x004fd20008000006 */
[----:B------:R-:W-:Y:S01]  /*9ac0*/  SYNCS.ARRIVE.TRANS64.RED.A1T0 RZ, [UR6], RZ ;  /* 0x000000ffffff79a7 */ /* 0x000fe20008100406 */
[----:B------:R-:W-:Y:S05]  /*9ad0*/  EXIT ;  /* 0x000000000000794d */ /* 0x000fea0003800000 */
.L_x_25:
[----:B-1----:R1:W3:Y:S02]  /*9ae0*/  SYNCS.PHASECHK.TRANS64.TRYWAIT P0, [R0+URZ+0x150], R3 ;  /* 0x00015003000075a7 */ /* 0x0022e400080011ff */
[----:B---3--:R-:W-:Y:S05]  /*9af0*/  @!P0 NANOSLEEP.SYNCS 0x989680 ;  /* 0x009896800000895d */ /* 0x008fea0003900000 */
[----:B------:R-:W3:Y:S02]  /*9b00*/  @!P0 SYNCS.PHASECHK.TRANS64 P0, [R0+URZ+0x150], R3 ;  /* 0x00015003000085a7 */ /* 0x000ee400080010ff */
[----:B---3--:R-:W-:Y:S05]  /*9b10*/  @!P0 BRA `(.L_x_25) ;  /* 0xfffffffc00f08947 */ /* 0x008fea000383ffff */
[----:B------:R-:W-:Y:S05]  /*9b20*/  BRA `(.L_x_144) ;  /* 0xffffff8000307947 */ /* 0x000fea000383ffff */
.L_x_28:
[----:B-1----:R-:W-:-:S07]  /*9b30*/  MOV R0, UR33 ;  /* 0x0000002100007c02 */ /* 0x002fce0008000f00 */
.L_x_145:
[----:B-1----:R1:W3:Y:S02]  /*9b40*/  SYNCS.PHASECHK.TRANS64.TRYWAIT P0, [R0+URZ+0x48], R3 ;  /* 0x00004803000075a7 */ /* 0x0022e400080011ff */
[----:B---3--:R-:W-:Y:S05]  /*9b50*/  @!P0 NANOSLEEP.SYNCS 0x989680 ;  /* 0x009896800000895d */ /* 0x008fea0003900000 */
[----:B------:R-:W3:Y:S02]  /*9b60*/  @!P0 SYNCS.PHASECHK.TRANS64 P0, [R0+URZ+0x48], R3 ;  /* 0x00004803000085a7 */ /* 0x000ee400080010ff */
[----:B---3--:R-:W-:Y:S05]  /*9b70*/  @!P0 BRA `(.L_x_145) ;  /* 0xfffffffc00f08947 */ /* 0x008fea000383ffff */
[----:B------:R-:W-:Y:S05]  /*9b80*/  BRA `(.L_x_27) ;  /* 0xffffff8000747947 */ /* 0x000fea000383ffff */
.L_x_35:
[----:B-1----:R-:W-:-:S07]  /*9b90*/  MOV R0, UR17 ;  /* 0x0000001100007c02 */ /* 0x002fce0008000f00 */
.L_x_146:
[----:B-1----:R1:W3:Y:S02]  /*9ba0*/  SYNCS.PHASECHK.TRANS64.TRYWAIT P0, [R0+URZ+0x48], R3 ;  /* 0x00004803000075a7 */ /* 0x0022e400080011ff */
[----:B---3--:R-:W-:Y:S05]  /*9bb0*/  @!P0 NANOSLEEP.SYNCS 0x989680 ;  /* 0x009896800000895d */ /* 0x008fea0003900000 */
[----:B------:R-:W3:Y:S02]  /*9bc0*/  @!P0 SYNCS.PHASECHK.TRANS64 P0, [R0+URZ+0x48], R3 ;  /* 0x00004803000085a7 */ /* 0x000ee400080010ff */
[----:B---3--:R-:W-:Y:S05]  /*9bd0*/  @!P0 BRA `(.L_x_146) ;  /* 0xfffffffc00f08947 */ /* 0x008fea000383ffff */
[----:B------:R-:W-:Y:S05]  /*9be0*/  BRA `(.L_x_34) ;  /* 0xffffff84003c7947 */ /* 0x000fea000383ffff */
.L_x_40:
[----:B-1----:R1:W3:Y:S02]  /*9bf0*/  SYNCS.PHASECHK.TRANS64.TRYWAIT P0, [R3+URZ+0xe0], R0 ;  /* 0x0000e000030075a7 */ /* 0x0022e400080011ff */
[----:B---3--:R-:W-:Y:S05]  /*9c00*/  @!P0 NANOSLEEP.SYNCS 0x989680 ;  /* 0x009896800000895d */ /* 0x008fea0003900000 */
[----:B------:R-:W3:Y:S02]  /*9c10*/  @!P0 SYNCS.PHASECHK.TRANS64 P0, [R3+URZ+0xe0], R0 ;  /* 0x0000e000030085a7 */ /* 0x000ee400080010ff */
[----:B---3--:R-:W-:Y:S05]  /*9c20*/  @!P0 BRA `(.L_x_40) ;  /* 0xfffffffc00f08947 */ /* 0x008fea000383ffff */
[----:B------:R-:W-:Y:S05]  /*9c30*/  BRA `(.L_x_147) ;  /* 0xffffff8400dc7947 */ /* 0x000fea000383ffff */
.L_x_44:
[----:B-1----:R-:W-:-:S07]  /*9c40*/  MOV R0, UR4 ;  /* 0x0000000400007c02 */ /* 0x002fce0008000f00 */
.L_x_148:
[----:B-1----:R1:W3:Y:S02]  /*9c50*/  SYNCS.PHASECHK.TRANS64.TRYWAIT P0, [R0+URZ], R3 ;  /* 0x00000003000075a7 */ /* 0x0022e400080011ff */
[----:B---3--:R-:W-:Y:S05]  /*9c60*/  @!P0 NANOSLEEP.SYNCS 0x989680 ;  /* 0x009896800000895d */ /* 0x008fea0003900000 */
[----:B------:R-:W3:Y:S02]  /*9c70*/  @!P0 SYNCS.PHASECHK.TRANS64 P0, [R0+URZ], R3 ;  /* 0x00000003000085a7 */ /* 0x000ee400080010ff */
[----:B---3--:R-:W-:Y:S05]  /*9c80*/  @!P0 BRA `(.L_x_148) ;  /* 0xfffffffc00f08947 */ /* 0x008fea000383ffff */
[----:B------:R-:W-:Y:S05]  /*9c90*/  BRA `(.L_x_149) ;  /* 0xffffff8c00887947 */ /* 0x000fea000383ffff */
.L_x_45:
[----:B------:R-:W-:-:S07]  /*9ca0*/  MOV R0, UR5 ;  /* 0x0000000500007c02 */ /* 0x000fce0008000f00 */
.L_x_150:
[----:B-1----:R1:W3:Y:S02]  /*9cb0*/  SYNCS.PHASECHK.TRANS64.TRYWAIT P0, [R0+URZ], R3 ;  /* 0x00000003000075a7 */ /* 0x0022e400080011ff */
[----:B---3--:R-:W-:Y:S05]  /*9cc0*/  @!P0 NANOSLEEP.SYNCS 0x989680 ;  /* 0x009896800000895d */ /* 0x008fea0003900000 */
[----:B------:R-:W3:Y:S02]  /*9cd0*/  @!P0 SYNCS.PHASECHK.TRANS64 P0, [R0+URZ], R3 ;  /* 0x00000003000085a7 */ /* 0x000ee400080010ff */
[----:B---3--:R-:W-:Y:S05]  /*9ce0*/  @!P0 BRA `(.L_x_150) ;  /* 0xfffffffc00f08947 */ /* 0x008fea000383ffff */
[----:B------:R-:W-:Y:S05]  /*9cf0*/  BRA `(.L_x_151) ;  /* 0xffffff8c00947947 */ /* 0x000fea000383ffff */
.L_x_46:
[----:B------:R-:W-:-:S07]  /*9d00*/  MOV R0, UR5 ;  /* 0x0000000500007c02 */ /* 0x000fce0008000f00 */
.L_x_152:
[----:B-1----:R1:W3:Y:S02]  /*9d10*/  SYNCS.PHASECHK.TRANS64.TRYWAIT P0, [R0+URZ], R3 ;  /* 0x00000003000075a7 */ /* 0x0022e400080011ff */
[----:B---3--:R-:W-:Y:S05]  /*9d20*/  @!P0 NANOSLEEP.SYNCS 0x989680 ;  /* 0x009896800000895d */ /* 0x008fea0003900000 */
[----:B------:R-:W3:Y:S02]  /*9d30*/  @!P0 SYNCS.PHASECHK.TRANS64 P0, [R0+URZ], R3 ;  /* 0x00000003000085a7 */ /* 0x000ee400080010ff */
[----:B---3--:R-:W-:Y:S05]  /*9d40*/  @!P0 BRA `(.L_x_152) ;  /* 0xfffffffc00f08947 */ /* 0x008fea000383ffff */
[----:B------:R-:W-:Y:S05]  /*9d50*/  BRA `(.L_x_153) ;  /* 0xffffff8c00a07947 */ /* 0x000fea000383ffff */
.L_x_47:
[----:B------:R-:W-:-:S07]  /*9d60*/  MOV R0, UR5 ;  /* 0x0000000500007c02 */ /* 0x000fce0008000f00 */
.L_x_154:
[----:B-1----:R1:W3:Y:S02]  /*9d70*/  SYNCS.PHASECHK.TRANS64.TRYWAIT P0, [R0+URZ], R3 ;  /* 0x00000003000075a7 */ /* 0x0022e400080011ff */
[----:B---3--:R-:W-:Y:S05]  /*9d80*/  @!P0 NANOSLEEP.SYNCS 0x989680 ;  /* 0x009896800000895d */ /* 0x008fea0003900000 */
[----:B------:R-:W3:Y:S02]  /*9d90*/  @!P0 SYNCS.PHASECHK.TRANS64 P0, [R0+URZ], R3 ;  /* 0x00000003000085a7 */ /* 0x000ee400080010ff */
[----:B---3--:R-:W-:Y:S05]  /*9da0*/  @!P0 BRA `(.L_x_154) ;  /* 0xfffffffc00f08947 */ /* 0x008fea000383ffff */
[----:B------:R-:W-:Y:S05]  /*9db0*/  BRA `(.L_x_155) ;  /* 0xffffff8c00ac7947 */ /* 0x000fea000383ffff */
.L_x_48:
[----:B------:R-:W-:-:S07]  /*9dc0*/  MOV R0, UR5 ;  /* 0x0000000500007c02 */ /* 0x000fce0008000f00 */
.L_x_156:
[----:B-1----:R1:W3:Y:S02]  /*9dd0*/  SYNCS.PHASECHK.TRANS64.TRYWAIT P0, [R0+URZ], R3 ;  /* 0x00000003000075a7 */ /* 0x0022e400080011ff */
[----:B---3--:R-:W-:Y:S05]  /*9de0*/  @!P0 NANOSLEEP.SYNCS 0x989680 ;  /* 0x009896800000895d */ /* 0x008fea0003900000 */
[----:B------:R-:W3:Y:S02]  /*9df0*/  @!P0 SYNCS.PHASECHK.TRANS64 P0, [R0+URZ], R3 ;  /* 0x00000003000085a7 */ /* 0x000ee400080010ff */
[----:B---3--:R-:W-:Y:S05]  /*9e00*/  @!P0 BRA `(.L_x_156) ;  /* 0xfffffffc00f08947 */ /* 0x008fea000383ffff */
[----:B------:R-:W-:Y:S05]  /*9e10*/  BRA `(.L_x_157) ;  /* 0xffffff8c00b87947 */ /* 0x000fea000383ffff */
.L_x_49:
[----:B------:R-:W-:-:S07]  /*9e20*/  MOV R0, UR5 ;  /* 0x0000000500007c02 */ /* 0x000fce0008000f00 */
.L_x_158:
[----:B-1----:R1:W3:Y:S02]  /*9e30*/  SYNCS.PHASECHK.TRANS64.TRYWAIT P0, [R0+URZ], R3 ;  /* 0x00000003000075a7 */ /* 0x0022e400080011ff */
[----:B---3--:R-:W-:Y:S05]  /*9e40*/  @!P0 NANOSLEEP.SYNCS 0x989680 ;  /* 0x009896800000895d */ /* 0x008fea0003900000 */
[----:B------:R-:W3:Y:S02]  /*9e50*/  @!P0 SYNCS.PHASECHK.TRANS64 P0, [R0+URZ], R3 ;  /* 0x00000003000085a7 */ /* 0x000ee400080010ff */
[----:B---3--:R-:W-:Y:S05]  /*9e60*/  @!P0 BRA `(.L_x_158) ;  /* 0xfffffffc00f08947 */ /* 0x008fea000383ffff */
[----:B------:R-:W-:Y:S05]  /*9e70*/  BRA `(.L_x_159) ;  /* 0xffffff8c00c47947 */ /* 0x000fea000383ffff */
.L_x_50:
[----:B------:R-:W-:-:S07]  /*9e80*/  MOV R0, UR5 ;  /* 0x0000000500007c02 */ /* 0x000fce0008000f00 */
.L_x_160:
[----:B-1----:R1:W3:Y:S02]  /*9e90*/  SYNCS.PHASECHK.TRANS64.TRYWAIT P0, [R0+URZ], R3 ;  /* 0x00000003000075a7 */ /* 0x0022e400080011ff */
[----:B---3--:R-:W-:Y:S05]  /*9ea0*/  @!P0 NANOSLEEP.SYNCS 0x989680 ;  /* 0x009896800000895d */ /* 0x008fea0003900000 */
[----:B------:R-:W3:Y:S02]  /*9eb0*/  @!P0 SYNCS.PHASECHK.TRANS64 P0, [R0+URZ], R3 ;  /* 0x00000003000085a7 */ /* 0x000ee400080010ff */
[----:B---3--:R-:W-:Y:S05]  /*9ec0*/  @!P0 BRA `(.L_x_160) ;  /* 0xfffffffc00f08947 */ /* 0x008fea000383ffff */
[----:B------:R-:W-:Y:S05]  /*9ed0*/  BRA `(.L_x_161) ;  /* 0xffffff8c00d07947 */ /* 0x000fea000383ffff */
.L_x_51:
[----:B------:R-:W-:-:S07]  /*9ee0*/  MOV R0, UR5 ;  /* 0x0000000500007c02 */ /* 0x000fce0008000f00 */
.L_x_162:
[----:B-1----:R1:W3:Y:S02]  /*9ef0*/  SYNCS.PHASECHK.TRANS64.TRYWAIT P0, [R0+URZ], R3 ;  /* 0x00000003000075a7 */ /* 0x0022e400080011ff */
[----:B---3--:R-:W-:Y:S05]  /*9f00*/  @!P0 NANOSLEEP.SYNCS 0x989680 ;  /* 0x009896800000895d */ /* 0x008fea0003900000 */
[----:B------:R-:W3:Y:S02]  /*9f10*/  @!P0 SYNCS.PHASECHK.TRANS64 P0, [R0+URZ], R3 ;  /* 0x00000003000085a7 */ /* 0x000ee400080010ff */
[----:B---3--:R-:W-:Y:S05]  /*9f20*/  @!P0 BRA `(.L_x_162) ;  /* 0xfffffffc00f08947 */ /* 0x008fea000383ffff */
[----:B------:R-:W-:Y:S05]  /*9f30*/  BRA `(.L_x_163) ;  /* 0xffffff8c00dc7947 */ /* 0x000fea000383ffff */
.L_x_54:
[----:B--2---:R2:W3:Y:S02]  /*9f40*/  SYNCS.PHASECHK.TRANS64.TRYWAIT P0, [R2+URZ+0x140], R5 ;  /* 0x00014005020075a7 */ /* 0x0044e400080011ff */
[----:B---3--:R-:W-:Y:S05]  /*9f50*/  @!P0 NANOSLEEP.SYNCS 0x989680 ;  /* 0x009896800000895d */ /* 0x008fea0003900000 */
[----:B------:R-:W3:Y:S02]  /*9f60*/  @!P0 SYNCS.PHASECHK.TRANS64 P0, [R2+URZ+0x140], R5 ;  /* 0x00014005020085a7 */ /* 0x000ee400080010ff */
[----:B---3--:R-:W-:Y:S05]  /*9f70*/  @!P0 BRA `(.L_x_54) ;  /* 0xfffffffc00f08947 */ /* 0x008fea000383ffff */
[----:B------:R-:W-:Y:S05]  /*9f80*/  BRA `(.L_x_164) ;  /* 0xffffff9000407947 */ /* 0x000fea000383ffff */
.L_x_55:
[----:B------:R-:W-:-:S07]  /*9f90*/  MOV R2, UR4 ;  /* 0x0000000400027c02 */ /* 0x000fce0008000f00 */
.L_x_165:
[----:B--2---:R2:W3:Y:S02]  /*9fa0*/  SYNCS.PHASECHK.TRANS64.TRYWAIT P0, [R2+URZ+0xf0], R5 ;  /* 0x0000f005020075a7 */ /* 0x0044e400080011ff */
[----:B---3--:R-:W-:Y:S05]  /*9fb0*/  @!P0 NANOSLEEP.SYNCS 0x989680 ;  /* 0x009896800000895d */ /* 0x008fea0003900000 */
[----:B------:R-:W3:Y:S02]  /*9fc0*/  @!P0 SYNCS.PHASECHK.TRANS64 P0, [R2+URZ+0xf0], R5 ;  /* 0x0000f005020085a7 */ /* 0x000ee400080010ff */
[----:B---3--:R-:W-:Y:S05]  /*9fd0*/  @!P0 BRA `(.L_x_165) ;  /* 0xfffffffc00f08947 */ /* 0x008fea000383ffff */
[----:B------:R-:W-:Y:S05]  /*9fe0*/  BRA `(.L_x_166) ;  /* 0xffffff9000507947 */ /* 0x000fea000383ffff */
.L_x_56:
[----:B--2---:R2:W3:Y:S02]  /*9ff0*/  SYNCS.PHASECHK.TRANS64.TRYWAIT P1, [R2+URZ+0xe0], R5 ;  /* 0x0000e005020075a7 */ /* 0x0044e400080211ff */
[----:B---3--:R-:W-:Y:S05]  /*a000*/  @!P1 NANOSLEEP.SYNCS 0x989680 ;  /* 0x009896800000995d */ /* 0x008fea0003900000 */
[----:B------:R-:W3:Y:S02]  /*a010*/  @!P1 SYNCS.PHASECHK.TRANS64 P1, [R2+URZ+0xe0], R5 ;  /* 0x0000e005020095a7 */ /* 0x000ee400080210ff */
[----:B---3--:R-:W-:Y:S05]  /*a020*/  @!P1 BRA `(.L_x_56) ;  /* 0xfffffffc00f09947 */ /* 0x008fea000383ffff */
[----:B------:R-:W-:Y:S05]  /*a030*/  BRA `(.L_x_167) ;  /* 0xffffff9000807947 */ /* 0x000fea000383ffff */
.L_x_59:
[----:B------:R-:W-:-:S07]  /*a040*/  MOV R0, UR4 ;  /* 0x0000000400007c02 */ /* 0x000fce0008000f00 */
.L_x_168:
[----:B--2---:R2:W3:Y:S02]  /*a050*/  SYNCS.PHASECHK.TRANS64.TRYWAIT P0, [R0+URZ+0xf0], R3 ;  /* 0x0000f003000075a7 */ /* 0x0044e400080011ff */
[----:B---3--:R-:W-:Y:S05]  /*a060*/  @!P0 NANOSLEEP.SYNCS 0x989680 ;  /* 0x009896800000895d */ /* 0x008fea0003900000 */
[----:B------:R-:W3:Y:S02]  /*a070*/  @!P0 SYNCS.PHASECHK.TRANS64 P0, [R0+URZ+0xf0], R3 ;  /* 0x0000f003000085a7 */ /* 0x000ee400080010ff */
[----:B---3--:R-:W-:Y:S05]  /*a080*/  @!P0 BRA `(.L_x_168) ;  /* 0xfffffffc00f08947 */ /* 0x008fea000383ffff */
[----:B------:R-:W-:Y:S05]  /*a090*/  BRA `(.L_x_58) ;  /* 0xffffff9000d47947 */ /* 0x000fea000383ffff */
.L_x_66:
[----:B-1----:R1:W2:Y:S02]  /*a0a0*/  SYNCS.PHASECHK.TRANS64.TRYWAIT P1, [R0+URZ+0xe0], R5 ;  /* 0x0000e005000075a7 */ /* 0x0022a400080211ff */
[----:B--2---:R-:W-:Y:S05]  /*a0b0*/  @!P1 NANOSLEEP.SYNCS 0x989680 ;  /* 0x009896800000995d */ /* 0x004fea0003900000 */
[----:B------:R-:W2:Y:S02]  /*a0c0*/  @!P1 SYNCS.PHASECHK.TRANS64 P1, [R0+URZ+0xe0], R5 ;  /* 0x0000e005000095a7 */ /* 0x000ea400080210ff */
[----:B--2---:R-:W-:Y:S05]  /*a0d0*/  @!P1 BRA `(.L_x_66) ;  /* 0xfffffffc00f09947 */ /* 0x004fea000383ffff */
[----:B------:R-:W-:Y:S05]  /*a0e0*/  BRA `(.L_x_169) ;  /* 0xffffff98003c7947 */ /* 0x000fea000383ffff */
.L_x_67:
[----:B------:R-:W-:-:S07]  /*a0f0*/  MOV R3, UR23 ;  /* 0x0000001700037c02 */ /* 0x000fce0008000f00 */
.L_x_170:
[----:B-1----:R1:W2:Y:S02]  /*a100*/  SYNCS.PHASECHK.TRANS64.TRYWAIT P0, [R3+URZ+0x120], R0 ;  /* 0x00012000030075a7 */ /* 0x0022a400080011ff */
[----:B--2---:R-:W-:Y:S05]  /*a110*/  @!P0 NANOSLEEP.SYNCS 0x989680 ;  /* 0x009896800000895d */ /* 0x004fea0003900000 */
[----:B------:R-:W2:Y:S02]  /*a120*/  @!P0 SYNCS.PHASECHK.TRANS64 P0, [R3+URZ+0x120], R0 ;  /* 0x00012000030085a7 */ /* 0x000ea400080010ff */
[----:B--2---:R-:W-:Y:S05]  /*a130*/  @!P0 BRA `(.L_x_170) ;  /* 0xfffffffc00f08947 */ /* 0x004fea000383ffff */
[----:B------:R-:W-:Y:S05]  /*a140*/  BRA `(.L_x_171) ;  /* 0xffffff98008c7947 */ /* 0x000fea000383ffff */
.L_x_70:
[----:B------:R-:W-:Y:S07]  /*a150*/  MOV R0, UR5 ;  /* 0x0000000500007c02 */ /* 0x000fee0008000f00 */
.L_x_172:
[----:B-1----:R1:W2:Y:S02]  /*a160*/  SYNCS.PHASECHK.TRANS64.TRYWAIT P0, [R0+URZ], R3 ;  /* 0x00000003000075a7 */ /* 0x0022a400080011ff */
[----:B--2---:R-:W-:Y:S05]  /*a170*/  @!P0 NANOSLEEP.SYNCS 0x989680 ;  /* 0x009896800000895d */ /* 0x004fea0003900000 */
[----:B------:R-:W2:Y:S02]  /*a180*/  @!P0 SYNCS.PHASECHK.TRANS64 P0, [R0+URZ], R3 ;  /* 0x00000003000085a7 */ /* 0x000ea400080010ff */
[----:B--2---:R-:W-:Y:S05]  /*a190*/  @!P0 BRA `(.L_x_172) ;  /* 0xfffffffc00f08947 */ /* 0x004fea000383ffff */
[----:B------:R-:W-:Y:S05]  /*a1a0*/  BRA `(.L_x_69) ;  /* 0xffffff9800a87947 */ /* 0x000fea000383ffff */
.L_x_73:
[----:B------:R-:W-:-:S07]  /*a1b0*/  MOV R0, UR4 ;  /* 0x0000000400007c02 */ /* 0x000fce0008000f00 */
.L_x_173:
[----:B--2---:R2:W4:Y:S02]  /*a1c0*/  SYNCS.PHASECHK.TRANS64.TRYWAIT P0, [R0+URZ], R3 ;  /* 0x00000003000075a7 */ /* 0x00452400080011ff */
[----:B----4-:R-:W-:Y:S05]  /*a1d0*/  @!P0 NANOSLEEP.SYNCS 0x989680 ;  /* 0x009896800000895d */ /* 0x010fea0003900000 */
[----:B------:R-:W4:Y:S02]  /*a1e0*/  @!P0 SYNCS.PHASECHK.TRANS64 P0, [R0+URZ], R3 ;  /* 0x00000003000085a7 */ /* 0x000f2400080010ff */
[----:B----4-:R-:W-:Y:S05]  /*a1f0*/  @!P0 BRA `(.L_x_173) ;  /* 0xfffffffc00f08947 */ /* 0x010fea000383ffff */
[----:B------:R-:W-:Y:S05]  /*a200*/  BRA `(.L_x_174) ;  /* 0xffffff9c005c7947 */ /* 0x000fea000383ffff */
.L_x_74:
[----:B------:R-:W-:-:S07]  /*a210*/  MOV R0, UR5 ;  /* 0x0000000500007c02 */ /* 0x000fce0008000f00 */
.L_x_175:
[----:B-1----:R1:W2:Y:S02]  /*a220*/  SYNCS.PHASECHK.TRANS64.TRYWAIT P0, [R0+URZ], R3 ;  /* 0x00000003000075a7 */ /* 0x0022a400080011ff */
[----:B--2---:R-:W-:Y:S05]  /*a230*/  @!P0 NANOSLEEP.SYNCS 0x989680 ;  /* 0x009896800000895d */ /* 0x004fea0003900000 */
[----:B------:R-:W2:Y:S02]  /*a240*/  @!P0 SYNCS.PHASECHK.TRANS64 P0, [R0+URZ], R3 ;  /* 0x00000003000085a7 */ /* 0x000ea400080010ff */
[----:B--2---:R-:W-:Y:S05]  /*a250*/  @!P0 BRA `(.L_x_175) ;  /* 0xfffffffc00f08947 */ /* 0x004fea000383ffff */
[----:B------:R-:W-:Y:S05]  /*a260*/  BRA `(.L_x_176) ;  /* 0xffffff9c00687947 */ /* 0x000fea000383ffff */
.L_x_75:
[----:B------:R-:W-:-:S07]  /*a270*/  MOV R0, UR5 ;  /* 0x0000000500007c02 */ /* 0x000fce0008000f00 */
.L_x_177:
[----:B-1----:R1:W2:Y:S02]  /*a280*/  SYNCS.PHASECHK.TRANS64.TRYWAIT P0, [R0+URZ], R3 ;  /* 0x00000003000075a7 */ /* 0x0022a400080011ff */
[----:B--2---:R-:W-:Y:S05]  /*a290*/  @!P0 NANOSLEEP.SYNCS 0x989680 ;  /* 0x009896800000895d */ /* 0x004fea0003900000 */
[----:B------:R-:W2:Y:S02]  /*a2a0*/  @!P0 SYNCS.PHASECHK.TRANS64 P0, [R0+URZ], R3 ;  /* 0x00000003000085a7 */ /* 0x000ea400080010ff */
[----:B--2---:R-:W-:Y:S05]  /*a2b0*/  @!P0 BRA `(.L_x_177) ;  /* 0xfffffffc00f08947 */ /* 0x004fea000383ffff */
[----:B------:R-:W-:Y:S05]  /*a2c0*/  BRA `(.L_x_178) ;  /* 0xffffff9c00747947 */ /* 0x000fea000383ffff */
.L_x_76:
[----:B------:R-:W-:-:S07]  /*a2d0*/  MOV R0, UR4 ;  /* 0x0000000400007c02 */ /* 0x000fce0008000f00 */
.L_x_179:
[----:B-1----:R1:W2:Y:S02]  /*a2e0*/  SYNCS.PHASECHK.TRANS64.TRYWAIT P0, [R0+URZ], R3 ;  /* 0x00000003000075a7 */ /* 0x0022a400080011ff */
[----:B--2---:R-:W-:Y:S05]  /*a2f0*/  @!P0 NANOSLEEP.SYNCS 0x989680 ;  /* 0x009896800000895d */ /* 0x004fea0003900000 */
[----:B------:R-:W2:Y:S02]  /*a300*/  @!P0 SYNCS.PHASECHK.TRANS64 P0, [R0+URZ], R3 ;  /* 0x00000003000085a7 */ /* 0x000ea400080010ff */
[----:B--2---:R-:W-:Y:S05]  /*a310*/  @!P0 BRA `(.L_x_179) ;  /* 0xfffffffc00f08947 */ /* 0x004fea000383ffff */
[----:B------:R-:W-:Y:S05]  /*a320*/  BRA `(.L_x_180) ;  /* 0xffffff9c00807947 */ /* 0x000fea000383ffff */
.L_x_81:
[----:B--2---:R2:W3:Y:S02]  /*a330*/  SYNCS.PHASECHK.TRANS64.TRYWAIT P0, [R12+URZ+0xe0], R9 ;  /* 0x0000e0090c0075a7 */ /* 0x0044e400080011ff */
[----:B---3--:R-:W-:Y:S05]  /*a340*/  @!P0 NANOSLEEP.SYNCS 0x989680 ;  /* 0x009896800000895d */ /* 0x008fea0003900000 */
[----:B------:R-:W3:Y:S02]  /*a350*/  @!P0 SYNCS.PHASECHK.TRANS64 P0, [R12+URZ+0xe0], R9 ;  /* 0x0000e0090c0085a7 */ /* 0x000ee400080010ff */
[----:B---3--:R-:W-:Y:S05]  /*a360*/  @!P0 BRA `(.L_x_81) ;  /* 0xfffffffc00f08947 */ /* 0x008fea000383ffff */
[----:B------:R-:W-:Y:S05]  /*a370*/  BRA `(.L_x_181) ;  /* 0xffffffa000b07947 */ /* 0x000fea000383ffff */
.L_x_84:
[----:B------:R-:W-:Y:S07]  /*a380*/  MOV R0, UR21 ;  /* 0x0000001500007c02 */ /* 0x000fee0008000f00 */
.L_x_182:
[----:B--2---:R2:W3:Y:S02]  /*a390*/  SYNCS.PHASECHK.TRANS64.TRYWAIT P2, [R0+URZ+0xd8], R11 ;  /* 0x0000d80b000075a7 */ /* 0x0044e400080411ff */
[----:B---3--:R-:W-:Y:S05]  /*a3a0*/  @!P2 NANOSLEEP.SYNCS 0x989680 ;  /* 0x009896800000a95d */ /* 0x008fea0003900000 */
[----:B------:R-:W3:Y:S02]  /*a3b0*/  @!P2 SYNCS.PHASECHK.TRANS64 P2, [R0+URZ+0xd8], R11 ;  /* 0x0000d80b0000a5a7 */ /* 0x000ee400080410ff */
[----:B---3--:R-:W-:Y:S05]  /*a3c0*/  @!P2 BRA `(.L_x_182) ;  /* 0xfffffffc00f0a947 */ /* 0x008fea000383ffff */
[----:B------:R-:W-:Y:S05]  /*a3d0*/  BRA `(.L_x_83) ;  /* 0xffffffa800187947 */ /* 0x000fea000383ffff */
.L_x_87:
[----:B--2---:R-:W-:Y:S07]  /*a3e0*/  MOV R0, UR21 ;  /* 0x0000001500007c02 */ /* 0x004fee0008000f00 */
.L_x_183:
[----:B--2---:R2:W3:Y:S02]  /*a3f0*/  SYNCS.PHASECHK.TRANS64.TRYWAIT P0, [R0+URZ+0xb0], R9 ;  /* 0x0000b009000075a7 */ /* 0x0044e400080011ff */
[----:B---3--:R-:W-:Y:S05]  /*a400*/  @!P0 NANOSLEEP.SYNCS 0x989680 ;  /* 0x009896800000895d */ /* 0x008fea0003900000 */
[----:B------:R-:W3:Y:S02]  /*a410*/  @!P0 SYNCS.PHASECHK.TRANS64 P0, [R0+URZ+0xb0], R9 ;  /* 0x0000b009000085a7 */ /* 0x000ee400080010ff */
[----:B---3--:R-:W-:Y:S05]  /*a420*/  @!P0 BRA `(.L_x_183) ;  /* 0xfffffffc00f08947 */ /* 0x008fea000383ffff */
[----:B------:R-:W-:Y:S05]  /*a430*/  BRA `(.L_x_184) ;  /* 0xffffffa800747947 */ /* 0x000fea000383ffff */
.L_x_88:
[----:B------:R-:W-:Y:S07]  /*a440*/  MOV R0, UR21 ;  /* 0x0000001500007c02 */ /* 0x000fee0008000f00 */
.L_x_185:
[----:B--2---:R2:W3:Y:S02]  /*a450*/  SYNCS.PHASECHK.TRANS64.TRYWAIT P0, [R0+URZ+0xb8], R9 ;  /* 0x0000b809000075a7 */ /* 0x0044e400080011ff */
[----:B---3--:R-:W-:Y:S05]  /*a460*/  @!P0 NANOSLEEP.SYNCS 0x989680 ;  /* 0x009896800000895d */ /* 0x008fea0003900000 */
[----:B------:R-:W3:Y:S02]  /*a470*/  @!P0 SYNCS.PHASECHK.TRANS64 P0, [R0+URZ+0xb8], R9 ;  /* 0x0000b809000085a7 */ /* 0x000ee400080010ff */
[----:B---3--:R-:W-:Y:S05]  /*a480*/  @!P0 BRA `(.L_x_185) ;  /* 0xfffffffc00f08947 */ /* 0x008fea000383ffff */
[----:B------:R-:W-:Y:S05]  /*a490*/  BRA `(.L_x_186) ;  /* 0xffffffa800ac7947 */ /* 0x000fea000383ffff */
.L_x_89:
[----:B------:R-:W-:Y:S07]  /*a4a0*/  MOV R0, UR21 ;  /* 0x0000001500007c02 */ /* 0x000fee0008000f00 */
.L_x_187:
[----:B--2---:R2:W3:Y:S02]  /*a4b0*/  SYNCS.PHASECHK.TRANS64.TRYWAIT P0, [R0+URZ+0xc0], R9 ;  /* 0x0000c009000075a7 */ /* 0x0044e400080011ff */
[----:B---3--:R-:W-:Y:S05]  /*a4c0*/  @!P0 NANOSLEEP.SYNCS 0x989680 ;  /* 0x009896800000895d */ /* 0x008fea0003900000 */
[----:B------:R-:W3:Y:S02]  /*a4d0*/  @!P0 SYNCS.PHASECHK.TRANS64 P0, [R0+URZ+0xc0], R9 ;  /* 0x0000c009000085a7 */ /* 0x000ee400080010ff */
[----:B---3--:R-:W-:Y:S05]  /*a4e0*/  @!P0 BRA `(.L_x_187) ;  /* 0xfffffffc00f08947 */ /* 0x008fea000383ffff */
[----:B------:R-:W-:Y:S05]  /*a4f0*/  BRA `(.L_x_188) ;  /* 0xffffffa800f07947 */ /* 0x000fea000383ffff */
.L_x_90:
[----:B------:R-:W-:Y:S07]  /*a500*/  MOV R0, UR21 ;  /* 0x0000001500007c02 */ /* 0x000fee0008000f00 */
.L_x_189:
[----:B--2---:R2:W3:Y:S02]  /*a510*/  SYNCS.PHASECHK.TRANS64.TRYWAIT P0, [R0+URZ+0xc8], R9 ;  /* 0x0000c809000075a7 */ /* 0x0044e400080011ff */
[----:B---3--:R-:W-:Y:S05]  /*a520*/  @!P0 NANOSLEEP.SYNCS 0x989680 ;  /* 0x009896800000895d */ /* 0x008fea0003900000 */
[----:B------:R-:W3:Y:S02]  /*a530*/  @!P0 SYNCS.PHASECHK.TRANS64 P0, [R0+URZ+0xc8], R9 ;  /* 0x0000c809000085a7 */ /* 0x000ee400080010ff */
[----:B---3--:R-:W-:Y:S05]  /*a540*/  @!P0 BRA `(.L_x_189) ;  /* 0xfffffffc00f08947 */ /* 0x008fea000383ffff */
[----:B------:R-:W-:Y:S05]  /*a550*/  BRA `(.L_x_190) ;  /* 0xffffffac00307947 */ /* 0x000fea000383ffff */
.L_x_92:
[----:B------:R-:W-:-:S07]  /*a560*/  MOV R0, UR21 ;  /* 0x0000001500007c02 */ /* 0x000fce0008000f00 */
.L_x_191:
[----:B---3--:R3:W4:Y:S02]  /*a570*/  SYNCS.PHASECHK.TRANS64.TRYWAIT P0, [R0+URZ+0xb0], R3 ;  /* 0x0000b003000075a7 */ /* 0x00872400080011ff */
[----:B----4-:R-:W-:Y:S05]  /*a580*/  @!P0 NANOSLEEP.SYNCS 0x989680 ;  /* 0x009896800000895d */ /* 0x010fea0003900000 */
[----:B------:R-:W4:Y:S02]  /*a590*/  @!P0 SYNCS.PHASECHK.TRANS64 P0, [R0+URZ+0xb0], R3 ;  /* 0x0000b003000085a7 */ /* 0x000f2400080010ff */
[----:B----4-:R-:W-:Y:S05]  /*a5a0*/  @!P0 BRA `(.L_x_191) ;  /* 0xfffffffc00f08947 */ /* 0x010fea000383ffff */
[----:B------:R-:W-:Y:S05]  /*a5b0*/  BRA `(.L_x_192) ;  /* 0xffffffac00a87947 */ /* 0x000fea000383ffff */
.L_x_93:
[----:B---3--:R-:W-:-:S07]  /*a5c0*/  MOV R0, UR21 ;  /* 0x0000001500007c02 */ /* 0x008fce0008000f00 */
.L_x_193:
[----:B---3--:R3:W4:Y:S02]  /*a5d0*/  SYNCS.PHASECHK.TRANS64.TRYWAIT P0, [R0+URZ+0xb8], R3 ;  /* 0x0000b803000075a7 */ /* 0x00872400080011ff */
[----:B----4-:R-:W-:Y:S05]  /*a5e0*/  @!P0 NANOSLEEP.SYNCS 0x989680 ;  /* 0x009896800000895d */ /* 0x010fea0003900000 */
[----:B------:R-:W4:Y:S02]  /*a5f0*/  @!P0 SYNCS.PHASECHK.TRANS64 P0, [R0+URZ+0xb8], R3 ;  /* 0x0000b803000085a7 */ /* 0x000f2400080010ff */
[----:B----4-:R-:W-:Y:S05]  /*a600*/  @!P0 BRA `(.L_x_193) ;  /* 0xfffffffc00f08947 */ /* 0x010fea000383ffff */
[----:B------:R-:W-:Y:S05]  /*a610*/  BRA `(.L_x_194) ;  /* 0xffffffac00987947 */ /* 0x000fea000383ffff */
.L_x_94:
[----:B---3--:R-:W-:-:S07]  /*a620*/  MOV R0, UR21 ;  /* 0x0000001500007c02 */ /* 0x008fce0008000f00 */
.L_x_195:
[----:B---3--:R3:W4:Y:S02]  /*a630*/  SYNCS.PHASECHK.TRANS64.TRYWAIT P0, [R0+URZ+0xc0], R3 ;  /* 0x0000c003000075a7 */ /* 0x00872400080011ff */
[----:B----4-:R-:W-:Y:S05]  /*a640*/  @!P0 NANOSLEEP.SYNCS 0x989680 ;  /* 0x009896800000895d */ /* 0x010fea0003900000 */
[----:B------:R-:W4:Y:S02]  /*a650*/  @!P0 SYNCS.PHASECHK.TRANS64 P0, [R0+URZ+0xc0], R3 ;  /* 0x0000c003000085a7 */ /* 0x000f2400080010ff */
[----:B----4-:R-:W-:Y:S05]  /*a660*/  @!P0 BRA `(.L_x_195) ;  /* 0xfffffffc00f08947 */ /* 0x010fea000383ffff */
[----:B------:R-:W-:Y:S05]  /*a670*/  BRA `(.L_x_196) ;  /* 0xffffffac00887947 */ /* 0x000fea000383ffff */
.L_x_96:
[----:B--2---:R2:W3:Y:S02]  /*a680*/  SYNCS.PHASECHK.TRANS64.TRYWAIT P0, [R3+URZ+0xe0], R0 ;  /* 0x0000e000030075a7 */ /* 0x0044e400080011ff */
[----:B---3--:R-:W-:Y:S05]  /*a690*/  @!P0 NANOSLEEP.SYNCS 0x989680 ;  /* 0x009896800000895d */ /* 0x008fea0003900000 */
[----:B------:R-:W3:Y:S02]  /*a6a0*/  @!P0 SYNCS.PHASECHK.TRANS64 P0, [R3+URZ+0xe0], R0 ;  /* 0x0000e000030085a7 */ /* 0x000ee400080010ff */
[----:B---3--:R-:W-:Y:S05]  /*a6b0*/  @!P0 BRA `(.L_x_96) ;  /* 0xfffffffc00f08947 */ /* 0x008fea000383ffff */
[----:B------:R-:W-:Y:S05]  /*a6c0*/  BRA `(.L_x_197) ;  /* 0xffffffb0005c7947 */ /* 0x000fea000383ffff */
.L_x_107:
[----:B-1----:R-:W-:Y:S04]  /*a6d0*/  MOV R0, UR44 ;  /* 0x0000002c00007c02 */ /* 0x002fe80008000f00 */
[----:B------:R1:W2:Y:S03]  /*a6e0*/  SYNCS.PHASECHK.TRANS64.TRYWAIT P0, [R0+URZ+0x90], R3 ;  /* 0x00009003000075a7 */ /* 0x0002a600080011ff */
[----:B--2---:R-:W-:Y:S05]  /*a6f0*/  @!P0 NANOSLEEP.SYNCS 0x989680 ;  /* 0x009896800000895d */ /* 0x004fea0003900000 */
[----:B------:R-:W2:Y:S02]  /*a700*/  @!P0 SYNCS.PHASECHK.TRANS64 P0, [R0+URZ+0x90], R3 ;  /* 0x00009003000085a7 */ /* 0x000ea400080010ff */
[----:B--2---:R-:W-:Y:S05]  /*a710*/  @!P0 BRA `(.L_x_107) ;  /* 0xfffffffc00ec8947 */ /* 0x004fea000383ffff */
[----:B------:R-:W-:Y:S05]  /*a720*/  BRA `(.L_x_106) ;  /* 0xffffffbc00e07947 */ /* 0x000fea000383ffff */
.L_x_109:
[----:B-1----:R1:W3:Y:S02]  /*a730*/  SYNCS.PHASECHK.TRANS64.TRYWAIT P1, [R101+URZ+0x100], R2 ;  /* 0x00010002650075a7 */ /* 0x0022e400080211ff */
[----:B---3--:R-:W-:Y:S05]  /*a740*/  @!P1 NANOSLEEP.SYNCS 0x989680 ;  /* 0x009896800000995d */ /* 0x008fea0003900000 */
[----:B------:R-:W3:Y:S02]  /*a750*/  @!P1 SYNCS.PHASECHK.TRANS64 P1, [R101+URZ+0x100], R2 ;  /* 0x00010002650095a7 */ /* 0x000ee400080210ff */
[----:B---3--:R-:W-:Y:S05]  /*a760*/  @!P1 BRA `(.L_x_109) ;  /* 0xfffffffc00f09947 */ /* 0x008fea000383ffff */
[----:B------:R-:W-:Y:S05]  /*a770*/  BRA `(.L_x_108) ;  /* 0xffffffc0000c7947 */ /* 0x000fea000383ffff */
.L_x_118:
[----:B--2---:R2:W3:Y:S02]  /*a780*/  SYNCS.PHASECHK.TRANS64.TRYWAIT P0, [R3+URZ+0x90], R0 ;  /* 0x00009000030075a7 */ /* 0x0044e400080011ff */
[----:B---3--:R-:W-:Y:S05]  /*a790*/  @!P0 NANOSLEEP.SYNCS 0x989680 ;  /* 0x009896800000895d */ /* 0x008fea0003900000 */
[----:B------:R-:W3:Y:S02]  /*a7a0*/  @!P0 SYNCS.PHASECHK.TRANS64 P0, [R3+URZ+0x90], R0 ;  /* 0x00009000030085a7 */ /* 0x000ee400080010ff */
[----:B---3--:R-:W-:Y:S05]  /*a7b0*/  @!P0 BRA `(.L_x_118) ;  /* 0xfffffffc00f08947 */ /* 0x008fea000383ffff */
[----:B------:R-:W-:Y:S05]  /*a7c0*/  BRA `(.L_x_117) ;  /* 0xffffffc800f07947 */ /* 0x000fea000383ffff */
.L_x_126:
[----:B-1----:R1:W3:Y:S02]  /*a7d0*/  SYNCS.PHASECHK.TRANS64.TRYWAIT P0, [R109+URZ+0x90], R4 ;  /* 0x000090046d0075a7 */ /* 0x0022e400080011ff */
[----:B---3--:R-:W-:Y:S05]  /*a7e0*/  @!P0 NANOSLEEP.SYNCS 0x989680 ;  /* 0x009896800000895d */ /* 0x008fea0003900000 */
[----:B------:R-:W3:Y:S02]  /*a7f0*/  @!P0 SYNCS.PHASECHK.TRANS64 P0, [R109+URZ+0x90], R4 ;  /* 0x000090046d0085a7 */ /* 0x000ee400080010ff */
[----:B---3--:R-:W-:Y:S05]  /*a800*/  @!P0 BRA `(.L_x_126) ;  /* 0xfffffffc00f08947 */ /* 0x008fea000383ffff */
[----:B------:R-:W-:Y:S05]  /*a810*/  BRA `(.L_x_125) ;  /* 0xffffffd400f47947 */ /* 0x000fea000383ffff */
.L_x_134:
[----:B-1----:R1:W3:Y:S02]  /*a820*/  SYNCS.PHASECHK.TRANS64.TRYWAIT P0, [R110+URZ+0x90], R3 ;  /* 0x000090036e0075a7 */ /* 0x0022e400080011ff */
[----:B---3--:R-:W-:Y:S05]  /*a830*/  @!P0 NANOSLEEP.SYNCS 0x989680 ;  /* 0x009896800000895d */ /* 0x008fea0003900000 */
[----:B------:R-:W3:Y:S02]  /*a840*/  @!P0 SYNCS.PHASECHK.TRANS64 P0, [R110+URZ+0x90], R3 ;  /* 0x000090036e0085a7 */ /* 0x000ee400080010ff */
[----:B---3--:R-:W-:Y:S05]  /*a850*/  @!P0 BRA `(.L_x_134) ;  /* 0xfffffffc00f08947 */ /* 0x008fea000383ffff */
[----:B------:R-:W-:Y:S05]  /*a860*/  BRA `(.L_x_133) ;  /* 0xffffffe000f47947 */ /* 0x000fea000383ffff */
        .weak           $__internal_0_$__cuda_sm10x_tcgen05_guardrail_trap_col_being_dealloced_not_returned_by_alloc
        .type           $__internal_0_$__cuda_sm10x_tcgen05_guardrail_trap_col_being_dealloced_not_returned_by_alloc,@function
        .size           $__internal_0_$__cuda_sm10x_tcgen05_guardrail_trap_col_being_dealloced_not_returned_by_alloc,($__internal_1_$__cuda_sm10x_tcgen05_guardrail_trap_phase_invalid_during_alloc - $__internal_0_$__cuda_sm10x_tcgen05_guardrail_trap_col_being_dealloced_not_returned_by_alloc)
$__internal_0_$__cuda_sm10x_tcgen05_guardrail_trap_col_being_dealloced_not_returned_by_alloc:
[----:B------:R-:W-:Y:S05]  /*a870*/  BPT.TRAP 0x1 ;  /* 0x000000040000795c */ /* 0x000fea0000300000 */
[----:B------:R-:W-:-:S04]  /*a880*/  HFMA2 R3, -RZ, RZ, 0, 0 ;  /* 0x00000000ff037431 */ /* 0x000fc800000001ff */
[----:B------:R-:W-:Y:S05]  /*a890*/  RET.REL.NODEC R2 `(_ZN7cutlass13device_kernelINS_4gemm6kernel13GemmUniversalIN4cute5tupleIJiiiiEEENS1_10collective13CollectiveMmaINS1_35MainloopSm100TmaUmmaWarpSpecializedILi9ELi2ELi4ENS5_IJNS4_1CILi2EEENSA_ILi4EEENSA_ILi1EEEEEEEENS5_IJNSA_ILi64EEENSA_ILi256EEENSA_ILi32EEEEEENS_10bfloat16_tENS5_IJlSD_lEEESK_SL_NS4_8TiledMMAINS4_8MMA_AtomIJNS4_20SM100_MMA_F16BF16_SSISK_SK_fLi64ELi256ELNS4_4UMMA5MajorE0ELSQ_0ELNSP_7ScaleInE0ELSR_0EEEEEENS4_6LayoutINS5_IJSD_SD_SD_EEENS5_IJNSA_ILi0EEESW_SW_EEEEENS5_IJNS4_10UnderscoreESZ_SZ_EEEEENS4_23SM90_TMA_LOAD_MULTICASTENS4_14ComposedLayoutINS4_7SwizzleILi2ELi4ELi3EEENS4_18smem_ptr_flag_bitsILi16EEENSU_INS5_IJNSA_ILi8EEESI_EEENS5_IJSI_SD_EEEEEEEvNS4_8identityES12_S1C_vS1D_EENS_8epilogue10collective18CollectiveEpilogueINS1F_23Sm100TmaWarpSpecializedILi4ELi2ELi32ELb1ELb0EEEJSJ_NS5_IJNSU_ISG_SD_EES1K_EEESK_SL_SK_SL_NS1F_6fusion15FusionCallbacksIS1J_NS1M_17LinearCombinationISK_fSK_fLNS_15FloatRoundStyleE2EEESJ_S1L_JEEENS4_5SM1004TMEM4LOAD26SM100_TMEM_LOAD_16dp256b8xENS4_13SM90_TMA_LOADENS13_INS14_ILi3ELi4ELi3EEES17_NSU_INS5_IJS18_SG_EEENS5_IJSG_SD_EEEEEEENS4_17SM75_U32x4_LDSM_NENS4_14SM90_TMA_STOREES21_NS4_17SM90_U32x4_STSM_NENS4_39AutoVectorizingCopyWithAssumedAlignmentILi128EEEEEEvvEEEEvNT_6ParamsE) ;  /* 0xffffff5402d87950 */ /* 0x000fea0003c3ffff */
        .weak           $__internal_1_$__cuda_sm10x_tcgen05_guardrail_trap_phase_invalid_during_alloc
        .type           $__internal_1_$__cuda_sm10x_tcgen05_guardrail_trap_phase_invalid_during_alloc,@function
        .size           $__internal_1_$__cuda_sm10x_tcgen05_guardrail_trap_phase_invalid_during_alloc,($__internal_2_$__cuda_sm10x_tcgen05_guardrail_trap_unallocated_columns_being_dealloced - $__internal_1_$__cuda_sm10x_tcgen05_guardrail_trap_phase_invalid_during_alloc)
$__internal_1_$__cuda_sm10x_tcgen05_guardrail_trap_phase_invalid_during_alloc:
[----:B------:R-:W-:Y:S05]  /*a8a0*/  BPT.TRAP 0x1 ;  /* 0x000000040000795c */ /* 0x000fea0000300000 */
[----:B------:R-:W-:-:S04]  /*a8b0*/  MOV R5, 0x0 ;  /* 0x0000000000057802 */ /* 0x000fc80000000f00 */
[----:B------:R-:W-:Y:S05]  /*a8c0*/  RET.REL.NODEC R4 `(_ZN7cutlass13device_kernelINS_4gemm6kernel13GemmUniversalIN4cute5tupleIJiiiiEEENS1_10collective13CollectiveMmaINS1_35MainloopSm100TmaUmmaWarpSpecializedILi9ELi2ELi4ENS5_IJNS4_1CILi2EEENSA_ILi4EEENSA_ILi1EEEEEEEENS5_IJNSA_ILi64EEENSA_ILi256EEENSA_ILi32EEEEEENS_10bfloat16_tENS5_IJlSD_lEEESK_SL_NS4_8TiledMMAINS4_8MMA_AtomIJNS4_20SM100_MMA_F16BF16_SSISK_SK_fLi64ELi256ELNS4_4UMMA5MajorE0ELSQ_0ELNSP_7ScaleInE0ELSR_0EEEEEENS4_6LayoutINS5_IJSD_SD_SD_EEENS5_IJNSA_ILi0EEESW_SW_EEEEENS5_IJNS4_10UnderscoreESZ_SZ_EEEEENS4_23SM90_TMA_LOAD_MULTICASTENS4_14ComposedLayoutINS4_7SwizzleILi2ELi4ELi3EEENS4_18smem_ptr_flag_bitsILi16EEENSU_INS5_IJNSA_ILi8EEESI_EEENS5_IJSI_SD_EEEEEEEvNS4_8identityES12_S1C_vS1D_EENS_8epilogue10collective18CollectiveEpilogueINS1F_23Sm100TmaWarpSpecializedILi4ELi2ELi32ELb1ELb0EEEJSJ_NS5_IJNSU_ISG_SD_EES1K_EEESK_SL_SK_SL_NS1F_6fusion15FusionCallbacksIS1J_NS1M_17LinearCombinationISK_fSK_fLNS_15FloatRoundStyleE2EEESJ_S1L_JEEENS4_5SM1004TMEM4LOAD26SM100_TMEM_LOAD_16dp256b8xENS4_13SM90_TMA_LOADENS13_INS14_ILi3ELi4ELi3EEES17_NSU_INS5_IJS18_SG_EEENS5_IJSG_SD_EEEEEEENS4_17SM75_U32x4_LDSM_NENS4_14SM90_TMA_STOREES21_NS4_17SM90_U32x4_STSM_NENS4_39AutoVectorizingCopyWithAssumedAlignmentILi128EEEEEEvvEEEEvNT_6ParamsE) ;  /* 0xffffff5404cc7950 */ /* 0x000fea0003c3ffff */
        .weak           $__internal_2_$__cuda_sm10x_tcgen05_guardrail_trap_unallocated_columns_being_dealloced
        .type           $__internal_2_$__cuda_sm10x_tcgen05_guardrail_trap_unallocated_columns_being_dealloced,@function
        .size           $__internal_2_$__cuda_sm10x_tcgen05_guardrail_trap_unallocated_columns_being_dealloced,(.L_x_199 - $__internal_2_$__cuda_sm10x_tcgen05_guardrail_trap_unallocated_columns_being_dealloced)
$__internal_2_$__cuda_sm10x_tcgen05_guardrail_trap_unallocated_columns_being_dealloced:
[----:B------:R-:W-:Y:S05]  /*a8d0*/  BPT.TRAP 0x1 ;  /* 0x000000040000795c */ /* 0x000fea0000300000 */
[----:B------:R-:W-:-:S04]  /*a8e0*/  HFMA2 R3, -RZ, RZ, 0, 0 ;  /* 0x00000000ff037431 */ /* 0x000fc800000001ff */
[----:B------:R-:W-:Y:S05]  /*a8f0*/  RET.REL.NODEC R2 `(_ZN7cutlass13device_kernelINS_4gemm6kernel13GemmUniversalIN4cute5tupleIJiiiiEEENS1_10collective13CollectiveMmaINS1_35MainloopSm100TmaUmmaWarpSpecializedILi9ELi2ELi4ENS5_IJNS4_1CILi2EEENSA_ILi4EEENSA_ILi1EEEEEEEENS5_IJNSA_ILi64EEENSA_ILi256EEENSA_ILi32EEEEEENS_10bfloat16_tENS5_IJlSD_lEEESK_SL_NS4_8TiledMMAINS4_8MMA_AtomIJNS4_20SM100_MMA_F16BF16_SSISK_SK_fLi64ELi256ELNS4_4UMMA5MajorE0ELSQ_0ELNSP_7ScaleInE0ELSR_0EEEEEENS4_6LayoutINS5_IJSD_SD_SD_EEENS5_IJNSA_ILi0EEESW_SW_EEEEENS5_IJNS4_10UnderscoreESZ_SZ_EEEEENS4_23SM90_TMA_LOAD_MULTICASTENS4_14ComposedLayoutINS4_7SwizzleILi2ELi4ELi3EEENS4_18smem_ptr_flag_bitsILi16EEENSU_INS5_IJNSA_ILi8EEESI_EEENS5_IJSI_SD_EEEEEEEvNS4_8identityES12_S1C_vS1D_EENS_8epilogue10collective18CollectiveEpilogueINS1F_23Sm100TmaWarpSpecializedILi4ELi2ELi32ELb1ELb0EEEJSJ_NS5_IJNSU_ISG_SD_EES1K_EEESK_SL_SK_SL_NS1F_6fusion15FusionCallbacksIS1J_NS1M_17LinearCombinationISK_fSK_fLNS_15FloatRoundStyleE2EEESJ_S1L_JEEENS4_5SM1004TMEM4LOAD26SM100_TMEM_LOAD_16dp256b8xENS4_13SM90_TMA_LOADENS13_INS14_ILi3ELi4ELi3EEES17_NSU_INS5_IJS18_SG_EEENS5_IJSG_SD_EEEEEEENS4_17SM75_U32x4_LDSM_NENS4_14SM90_TMA_STOREES21_NS4_17SM90_U32x4_STSM_NENS4_39AutoVectorizingCopyWithAssumedAlignmentILi128EEEEEEvvEEEEvNT_6ParamsE) ;  /* 0xffffff5402c07950 */ /* 0x000fea0003c3ffff */
.L_x_198:
[----:B------:R-:W-:-:S00]  /*a900*/  BRA `(.L_x_198) ;  /* 0xfffffffc00fc7947 */ /* 0x000fc0000383ffff */
[----:B------:R-:W-:-:S00]  /*a910*/  NOP ;  /* 0x0000000000007918 */ /* 0x000fc00000000000 */
        /* <DEDUP_REMOVED lines=14> */
.L_x_199:


//--------------------- .nv.global.init           --------------------------
	.section	.nv.global.init,"aw",@progbits
.nv.global.init:
	.type		$str$27,@object
	.size		$str$27,($str$28 - $str$27)
$str$27:
        /*0000*/ 	.byte	0x28, 0x61, 0x64, 0x64, 0x72, 0x65, 0x73, 0x73, 0x20, 0x26, 0x20, 0x6d, 0x61, 0x73, 0x6b, 0x29
        /*0010*/ 	.byte	0x20, 0x3d, 0x3d, 0x20, 0x30, 0x00
	.type		$str$28,@object
	.size		$str$28,($str$26 - $str$28)
$str$28:
        /*0016*/ 	.byte	0x2f, 0x74, 0x6d, 0x70, 0x2f, 0x63, 0x75, 0x74, 0x6c, 0x61, 0x73, 0x73, 0x5f, 0x73, 0x77, 0x65
        /*0026*/ 	.byte	0x65, 0x70, 0x5f, 0x73, 0x72, 0x63, 0x2f, 0x69, 0x6e, 0x63, 0x6c, 0x75, 0x64, 0x65, 0x2f, 0x63
        /*0036*/ 	.byte	0x75, 0x74, 0x65, 0x2f, 0x70, 0x6f, 0x69, 0x6e, 0x74, 0x65, 0x72, 0x5f, 0x66, 0x6c, 0x61, 0x67
        /*0046*/ 	.byte	0x67, 0x65, 0x64, 0x2e, 0x68, 0x70, 0x70, 0x00
	.type		$str$26,@object
	.size		$str$26,($str$25 - $str$26)
$str$26:
        /*004e*/ 	.byte	0x2f, 0x74, 0x6d, 0x70, 0x2f, 0x63, 0x75, 0x74, 0x6c, 0x61, 0x73, 0x73, 0x5f, 0x73, 0x77, 0x65
        /*005e*/ 	.byte	0x65, 0x70, 0x5f, 0x73, 0x72, 0x63, 0x2f, 0x69, 0x6e, 0x63, 0x6c, 0x75, 0x64, 0x65, 0x2f, 0x63
        /*006e*/ 	.byte	0x75, 0x74, 0x65, 0x2f, 0x61, 0x74, 0x6f, 0x6d, 0x2f, 0x63, 0x6f, 0x70, 0x79, 0x5f, 0x74, 0x72
        /*007e*/ 	.byte	0x61, 0x69, 0x74, 0x73, 0x5f, 0x73, 0x6d, 0x31, 0x30, 0x30, 0x2e, 0x68, 0x70, 0x70, 0x00
	.type		$str$25,@object
	.size		$str$25,(__unnamed_1 - $str$25)
$str$25:
        /*008d*/ 	.byte	0x28, 0x28, 0x75, 0x69, 0x6e, 0x74, 0x33, 0x32, 0x5f, 0x74, 0x28, 0x74, 0x68, 0x72, 0x65, 0x61
        /*009d*/ 	.byte	0x64, 0x49, 0x64, 0x78, 0x2e, 0x78, 0x29, 0x20, 0x2f, 0x20, 0x33, 0x32, 0x29, 0x20, 0x25, 0x20
        /*00ad*/ 	.byte	0x34, 0x29, 0x20, 0x3d, 0x3d, 0x20, 0x28, 0x28, 0x28, 0x74, 0x6d, 0x65, 0x6d, 0x5f, 0x61, 0x64
        /*00bd*/ 	.byte	0x64, 0x72, 0x20, 0x3e, 0x3e, 0x20, 0x31, 0x36, 0x29, 0x20, 0x2f, 0x20, 0x33, 0x32, 0x29, 0x20
        /*00cd*/ 	.byte	0x25, 0x20, 0x34, 0x29, 0x00
	.type		__unnamed_1,@object
	.size		__unnamed_1,(__unnamed_2 - __unnamed_1)
__unnamed_1:
        /*00d2*/ 	.byte	0x61, 0x75, 0x74, 0x6f, 0x20, 0x63, 0x75, 0x74, 0x65, 0x3a, 0x3a, 0x61, 0x73, 0x5f, 0x70, 0x6f
        /* <DEDUP_REMOVED lines=24> */
        /*0262*/ 	.byte	0x30, 0x39, 0x36, 0x3e, 0x3e, 0x3e, 0x3e, 0x5d, 0x00
	.type		__unnamed_2,@object
	.size		__unnamed_2,(.L_2 - __unnamed_2)
__unnamed_2:
        /* <DEDUP_REMOVED lines=46> */
        /*054b*/ 	.byte	0x75, 0x74, 0x65, 0x3a, 0x3a, 0x43, 0x3c, 0x30, 0x3e, 0x3e, 0x3e, 0x3e, 0x5d, 0x00
.L_2:


//--------------------- .nv.shared._ZN7cutlass13device_kernelINS_4gemm6kernel13GemmUniversalIN4cute5tupleIJiiiiEEENS1_10collective13CollectiveMmaINS1_35MainloopSm100TmaUmmaWarpSpecializedILi9ELi2ELi4ENS5_IJNS4_1CILi2EEENSA_ILi4EEENSA_ILi1EEEEEEEENS5_IJNSA_ILi64EEENSA_ILi256EEENSA_ILi32EEEEEENS_10bfloat16_tENS5_IJlSD_lEEESK_SL_NS4_8TiledMMAINS4_8MMA_AtomIJNS4_20SM100_MMA_F16BF16_SSISK_SK_fLi64ELi256ELNS4_4UMMA5MajorE0ELSQ_0ELNSP_7ScaleInE0ELSR_0EEEEEENS4_6LayoutINS5_IJSD_SD_SD_EEENS5_IJNSA_ILi0EEESW_SW_EEEEENS5_IJNS4_10UnderscoreESZ_SZ_EEEEENS4_23SM90_TMA_LOAD_MULTICASTENS4_14ComposedLayoutINS4_7SwizzleILi2ELi4ELi3EEENS4_18smem_ptr_flag_bitsILi16EEENSU_INS5_IJNSA_ILi8EEESI_EEENS5_IJSI_SD_EEEEEEEvNS4_8identityES12_S1C_vS1D_EENS_8epilogue10collective18CollectiveEpilogueINS1F_23Sm100TmaWarpSpecializedILi4ELi2ELi32ELb1ELb0EEEJSJ_NS5_IJNSU_ISG_SD_EES1K_EEESK_SL_SK_SL_NS1F_6fusion15FusionCallbacksIS1J_NS1M_17LinearCombinationISK_fSK_fLNS_15FloatRoundStyleE2EEESJ_S1L_JEEENS4_5SM1004TMEM4LOAD26SM100_TMEM_LOAD_16dp256b8xENS4_13SM90_TMA_LOADENS13_INS14_ILi3ELi4ELi3EEES17_NSU_INS5_IJS18_SG_EEENS5_IJSG_SD_EEEEEEENS4_17SM75_U32x4_LDSM_NENS4_14SM90_TMA_STOREES21_NS4_17SM90_U32x4_STSM_NENS4_39AutoVectorizingCopyWithAssumedAlignmentILi128EEEEEEvvEEEEvNT_6ParamsE --------------------------
	.section	.nv.shared._ZN7cutlass13device_kernelINS_4gemm6kernel13GemmUniversalIN4cute5tupleIJiiiiEEENS1_10collective13CollectiveMmaINS1_35MainloopSm100TmaUmmaWarpSpecializedILi9ELi2ELi4ENS5_IJNS4_1CILi2EEENSA_ILi4EEENSA_ILi1EEEEEEEENS5_IJNSA_ILi64EEENSA_ILi256EEENSA_ILi32EEEEEENS_10bfloat16_tENS5_IJlSD_lEEESK_SL_NS4_8TiledMMAINS4_8MMA_AtomIJNS4_20SM100_MMA_F16BF16_SSISK_SK_fLi64ELi256ELNS4_4UMMA5MajorE0ELSQ_0ELNSP_7ScaleInE0ELSR_0EEEEEENS4_6LayoutINS5_IJSD_SD_SD_EEENS5_IJNSA_ILi0EEESW_SW_EEEEENS5_IJNS4_10UnderscoreESZ_SZ_EEEEENS4_23SM90_TMA_LOAD_MULTICASTENS4_14ComposedLayoutINS4_7SwizzleILi2ELi4ELi3EEENS4_18smem_ptr_flag_bitsILi16EEENSU_INS5_IJNSA_ILi8EEESI_EEENS5_IJSI_SD_EEEEEEEvNS4_8identityES12_S1C_vS1D_EENS_8epilogue10collective18CollectiveEpilogueINS1F_23Sm100TmaWarpSpecializedILi4ELi2ELi32ELb1ELb0EEEJSJ_NS5_IJNSU_ISG_SD_EES1K_EEESK_SL_SK_SL_NS1F_6fusion15FusionCallbacksIS1J_NS1M_17LinearCombinationISK_fSK_fLNS_15FloatRoundStyleE2EEESJ_S1L_JEEENS4_5SM1004TMEM4LOAD26SM100_TMEM_LOAD_16dp256b8xENS4_13SM90_TMA_LOADENS13_INS14_ILi3ELi4ELi3EEES17_NSU_INS5_IJS18_SG_EEENS5_IJSG_SD_EEEEEEENS4_17SM75_U32x4_LDSM_NENS4_14SM90_TMA_STOREES21_NS4_17SM90_U32x4_STSM_NENS4_39AutoVectorizingCopyWithAssumedAlignmentILi128EEEEEEvvEEEEvNT_6ParamsE,"aw",@nobits
	.sectionflags	@""
	.align	16
	.zero		1024


//--------------------- .nv.shared.reserved.0     --------------------------
	.section	.nv.shared.reserved.0,"aw",@nobits
	.weak		__nv_reservedSMEM_offset_0_alias
	.size		__nv_reservedSMEM_offset_0_alias, 0, 64
	.other		__nv_reservedSMEM_offset_0_alias,@"STO_CUDA_RESERVED_SHARED STV_DEFAULT"
__nv_reservedSMEM_offset_0_alias:
	.zero		0
.nv.shared.reserved.0:
	.zero		64
	.weak		__nv_reservedSMEM_tcgen05_partition
	.type		__nv_reservedSMEM_tcgen05_partition,@object
	.size		__nv_reservedSMEM_tcgen05_partition,(.L_0 - __nv_reservedSMEM_tcgen05_partition)
__nv_reservedSMEM_tcgen05_partition:
	.zero		32
.L_0:


//--------------------- .nv.global                --------------------------
	.section	.nv.global,"aw",@nobits
.nv.global:
	.type		_ZN40_INTERNAL_c62c92c6_4_k_cu_97a20743_188984cute1_E,@object
	.size		_ZN40_INTERNAL_c62c92c6_4_k_cu_97a20743_188984cute1_E,(_ZN40_INTERNAL_c62c92c6_4_k_cu_97a20743_188984cuda3std3__45__cpo6cbeginE - _ZN40_INTERNAL_c62c92c6_4_k_cu_97a20743_188984cute1_E)
_ZN40_INTERNAL_c62c92c6_4_k_cu_97a20743_188984cute1_E:
	.zero		1
	.type		_ZN40_INTERNAL_c62c92c6_4_k_cu_97a20743_188984cuda3std3__45__cpo6cbeginE,@object
	.size		_ZN40_INTERNAL_c62c92c6_4_k_cu_97a20743_188984cuda3std3__45__cpo6cbeginE,(_ZN40_INTERNAL_c62c92c6_4_k_cu_97a20743_188984cuda3std3__48in_placeE - _ZN40_INTERNAL_c62c92c6_4_k_cu_97a20743_188984cuda3std3__45__cpo6cbeginE)
_ZN40_INTERNAL_c62c92c6_4_k_cu_97a20743_188984cuda3std3__45__cpo6cbeginE:
	.zero		1
	.type		_ZN40_INTERNAL_c62c92c6_4_k_cu_97a20743_188984cuda3std3__48in_placeE,@object
	.size		_ZN40_INTERNAL_c62c92c6_4_k_cu_97a20743_188984cuda3std3__48in_placeE,(_ZN40_INTERNAL_c62c92c6_4_k_cu_97a20743_188984cuda3std6ranges3__45__cpo9iter_moveE - _ZN40_INTERNAL_c62c92c6_4_k_cu_97a20743_188984cuda3std3__48in_placeE)
_ZN40_INTERNAL_c62c92c6_4_k_cu_97a20743_188984cuda3std3__48in_placeE:
	.zero		1
	.type		_ZN40_INTERNAL_c62c92c6_4_k_cu_97a20743_188984cuda3std6ranges3__45__cpo9iter_moveE,@object
	.size		_ZN40_INTERNAL_c62c92c6_4_k_cu_97a20743_188984cuda3std6ranges3__45__cpo9iter_moveE,(_ZN40_INTERNAL_c62c92c6_4_k_cu_97a20743_188984cuda3std3__45__cpo5beginE - _ZN40_INTERNAL_c62c92c6_4_k_cu_97a20743_188984cuda3std6ranges3__45__cpo9iter_moveE)
_ZN40_INTERNAL_c62c92c6_4_k_cu_97a20743_188984cuda3std6ranges3__45__cpo9iter_moveE:
	.zero		1
	.type		_ZN40_INTERNAL_c62c92c6_4_k_cu_97a20743_188984cuda3std3__45__cpo5beginE,@object
	.size		_ZN40_INTERNAL_c62c92c6_4_k_cu_97a20743_188984cuda3std3__45__cpo5beginE,(_ZN40_INTERNAL_c62c92c6_4_k_cu_97a20743_188984cuda3std3__442_GLOBAL__N__c62c92c6_4_k_cu_97a20743_188986ignoreE - _ZN40_INTERNAL_c62c92c6_4_k_cu_97a20743_188984cuda3std3__45__cpo5beginE)
_ZN40_INTERNAL_c62c92c6_4_k_cu_97a20743_188984cuda3std3__45__cpo5beginE:
	.zero		1
	.type		_ZN40_INTERNAL_c62c92c6_4_k_cu_97a20743_188984cuda3std3__442_GLOBAL__N__c62c92c6_4_k_cu_97a20743_188986ignoreE,@object
	.size		_ZN40_INTERNAL_c62c92c6_4_k_cu_97a20743_188984cuda3std3__442_GLOBAL__N__c62c92c6_4_k_cu_97a20743_188986ignoreE,(_ZN40_INTERNAL_c62c92c6_4_k_cu_97a20743_188984cute7productE - _ZN40_INTERNAL_c62c92c6_4_k_cu_97a20743_188984cuda3std3__442_GLOBAL__N__c62c92c6_4_k_cu_97a20743_188986ignoreE)
_ZN40_INTERNAL_c62c92c6_4_k_cu_97a20743_188984cuda3std3__442_GLOBAL__N__c62c92c6_4_k_cu_97a20743_188986ignoreE:
	.zero		1
	.type		_ZN40_INTERNAL_c62c92c6_4_k_cu_97a20743_188984cute7productE,@object
	.size		_ZN40_INTERNAL_c62c92c6_4_k_cu_97a20743_188984cute7productE,(_ZN40_INTERNAL_c62c92c6_4_k_cu_97a20743_188984cuda3std3__45__cpo3endE - _ZN40_INTERNAL_c62c92c6_4_k_cu_97a20743_188984cute7productE)
_ZN40_INTERNAL_c62c92c6_4_k_cu_97a20743_188984cute7productE:
	.zero		1
	.type		_ZN40_INTERNAL_c62c92c6_4_k_cu_97a20743_188984cuda3std3__45__cpo3endE,@object
	.size		_ZN40_INTERNAL_c62c92c6_4_k_cu_97a20743_188984cuda3std3__45__cpo3endE,(_ZN40_INTERNAL_c62c92c6_4_k_cu_97a20743_188984cuda3std3__419piecewise_constructE - _ZN40_INTERNAL_c62c92c6_4_k_cu_97a20743_188984cuda3std3__45__cpo3endE)
_ZN40_INTERNAL_c62c92c6_4_k_cu_97a20743_188984cuda3std3__45__cpo3endE:
	.zero		1
	.type		_ZN40_INTERNAL_c62c92c6_4_k_cu_97a20743_188984cuda3std3__419piecewise_constructE,@object
	.size		_ZN40_INTERNAL_c62c92c6_4_k_cu_97a20743_188984cuda3std3__419piecewise_constructE,(_ZN40_INTERNAL_c62c92c6_4_k_cu_97a20743_188984cuda3std3__45__cpo4cendE - _ZN40_INTERNAL_c62c92c6_4_k_cu_97a20743_188984cuda3std3__419piecewise_constructE)
_ZN40_INTERNAL_c62c92c6_4_k_cu_97a20743_188984cuda3std3__419piecewise_constructE:
	.zero		1
	.type		_ZN40_INTERNAL_c62c92c6_4_k_cu_97a20743_188984cuda3std3__45__cpo4cendE,@object
	.size		_ZN40_INTERNAL_c62c92c6_4_k_cu_97a20743_188984cuda3std3__45__cpo4cendE,(_ZN40_INTERNAL_c62c92c6_4_k_cu_97a20743_188984cuda3std6ranges3__45__cpo4swapE - _ZN40_INTERNAL_c62c92c6_4_k_cu_97a20743_188984cuda3std3__45__cpo4cendE)
_ZN40_INTERNAL_c62c92c6_4_k_cu_97a20743_188984cuda3std3__45__cpo4cendE:
	.zero		1
	.type		_ZN40_INTERNAL_c62c92c6_4_k_cu_97a20743_188984cuda3std6ranges3__45__cpo4swapE,@object
	.size		_ZN40_INTERNAL_c62c92c6_4_k_cu_97a20743_188984cuda3std6ranges3__45__cpo4swapE,(.L_10 - _ZN40_INTERNAL_c62c92c6_4_k_cu_97a20743_188984cuda3std6ranges3__45__cpo4swapE)
_ZN40_INTERNAL_c62c92c6_4_k_cu_97a20743_188984cuda3std6ranges3__45__cpo4swapE:
	.zero		1
.L_10:


//--------------------- .nv.constant0._ZN7cutlass13device_kernelINS_4gemm6kernel13GemmUniversalIN4cute5tupleIJiiiiEEENS1_10collective13CollectiveMmaINS1_35MainloopSm100TmaUmmaWarpSpecializedILi9ELi2ELi4ENS5_IJNS4_1CILi2EEENSA_ILi4EEENSA_ILi1EEEEEEEENS5_IJNSA_ILi64EEENSA_ILi256EEENSA_ILi32EEEEEENS_10bfloat16_tENS5_IJlSD_lEEESK_SL_NS4_8TiledMMAINS4_8MMA_AtomIJNS4_20SM100_MMA_F16BF16_SSISK_SK_fLi64ELi256ELNS4_4UMMA5MajorE0ELSQ_0ELNSP_7ScaleInE0ELSR_0EEEEEENS4_6LayoutINS5_IJSD_SD_SD_EEENS5_IJNSA_ILi0EEESW_SW_EEEEENS5_IJNS4_10UnderscoreESZ_SZ_EEEEENS4_23SM90_TMA_LOAD_MULTICASTENS4_14ComposedLayoutINS4_7SwizzleILi2ELi4ELi3EEENS4_18smem_ptr_flag_bitsILi16EEENSU_INS5_IJNSA_ILi8EEESI_EEENS5_IJSI_SD_EEEEEEEvNS4_8identityES12_S1C_vS1D_EENS_8epilogue10collective18CollectiveEpilogueINS1F_23Sm100TmaWarpSpecializedILi4ELi2ELi32ELb1ELb0EEEJSJ_NS5_IJNSU_ISG_SD_EES1K_EEESK_SL_SK_SL_NS1F_6fusion15FusionCallbacksIS1J_NS1M_17LinearCombinationISK_fSK_fLNS_15FloatRoundStyleE2EEESJ_S1L_JEEENS4_5SM1004TMEM4LOAD26SM100_TMEM_LOAD_16dp256b8xENS4_13SM90_TMA_LOADENS13_INS14_ILi3ELi4ELi3EEES17_NSU_INS5_IJS18_SG_EEENS5_IJSG_SD_EEEEEEENS4_17SM75_U32x4_LDSM_NENS4_14SM90_TMA_STOREES21_NS4_17SM90_U32x4_STSM_NENS4_39AutoVectorizingCopyWithAssumedAlignmentILi128EEEEEEvvEEEEvNT_6ParamsE --------------------------
	.section	.nv.constant0._ZN7cutlass13device_kernelINS_4gemm6kernel13GemmUniversalIN4cute5tupleIJiiiiEEENS1_10collective13CollectiveMmaINS1_35MainloopSm100TmaUmmaWarpSpecializedILi9ELi2ELi4ENS5_IJNS4_1CILi2EEENSA_ILi4EEENSA_ILi1EEEEEEEENS5_IJNSA_ILi64EEENSA_ILi256EEENSA_ILi32EEEEEENS_10bfloat16_tENS5_IJlSD_lEEESK_SL_NS4_8TiledMMAINS4_8MMA_AtomIJNS4_20SM100_MMA_F16BF16_SSISK_SK_fLi64ELi256ELNS4_4UMMA5MajorE0ELSQ_0ELNSP_7ScaleInE0ELSR_0EEEEEENS4_6LayoutINS5_IJSD_SD_SD_EEENS5_IJNSA_ILi0EEESW_SW_EEEEENS5_IJNS4_10UnderscoreESZ_SZ_EEEEENS4_23SM90_TMA_LOAD_MULTICASTENS4_14ComposedLayoutINS4_7SwizzleILi2ELi4ELi3EEENS4_18smem_ptr_flag_bitsILi16EEENSU_INS5_IJNSA_ILi8EEESI_EEENS5_IJSI_SD_EEEEEEEvNS4_8identityES12_S1C_vS1D_EENS_8epilogue10collective18CollectiveEpilogueINS1F_23Sm100TmaWarpSpecializedILi4ELi2ELi32ELb1ELb0EEEJSJ_NS5_IJNSU_ISG_SD_EES1K_EEESK_SL_SK_SL_NS1F_6fusion15FusionCallbacksIS1J_NS1M_17LinearCombinationISK_fSK_fLNS_15FloatRoundStyleE2EEESJ_S1L_JEEENS4_5SM1004TMEM4LOAD26SM100_TMEM_LOAD_16dp256b8xENS4_13SM90_TMA_LOADENS13_INS14_ILi3ELi4ELi3EEES17_NSU_INS5_IJS18_SG_EEENS5_IJSG_SD_EEEEEEENS4_17SM75_U32x4_LDSM_NENS4_14SM90_TMA_STOREES21_NS4_17SM90_U32x4_STSM_NENS4_39AutoVectorizingCopyWithAssumedAlignmentILi128EEEEEEvvEEEEvNT_6ParamsE,"a",@progbits
	.sectionflags	@""
	.align	4
.nv.constant0._ZN7cutlass13device_kernelINS_4gemm6kernel13GemmUniversalIN4cute5tupleIJiiiiEEENS1_10collective13CollectiveMmaINS1_35MainloopSm100TmaUmmaWarpSpecializedILi9ELi2ELi4ENS5_IJNS4_1CILi2EEENSA_ILi4EEENSA_ILi1EEEEEEEENS5_IJNSA_ILi64EEENSA_ILi256EEENSA_ILi32EEEEEENS_10bfloat16_tENS5_IJlSD_lEEESK_SL_NS4_8TiledMMAINS4_8MMA_AtomIJNS4_20SM100_MMA_F16BF16_SSISK_SK_fLi64ELi256ELNS4_4UMMA5MajorE0ELSQ_0ELNSP_7ScaleInE0ELSR_0EEEEEENS4_6LayoutINS5_IJSD_SD_SD_EEENS5_IJNSA_ILi0EEESW_SW_EEEEENS5_IJNS4_10UnderscoreESZ_SZ_EEEEENS4_23SM90_TMA_LOAD_MULTICASTENS4_14ComposedLayoutINS4_7SwizzleILi2ELi4ELi3EEENS4_18smem_ptr_flag_bitsILi16EEENSU_INS5_IJNSA_ILi8EEESI_EEENS5_IJSI_SD_EEEEEEEvNS4_8identityES12_S1C_vS1D_EENS_8epilogue10collective18CollectiveEpilogueINS1F_23Sm100TmaWarpSpecializedILi4ELi2ELi32ELb1ELb0EEEJSJ_NS5_IJNSU_ISG_SD_EES1K_EEESK_SL_SK_SL_NS1F_6fusion15FusionCallbacksIS1J_NS1M_17LinearCombinationISK_fSK_fLNS_15FloatRoundStyleE2EEESJ_S1L_JEEENS4_5SM1004TMEM4LOAD26SM100_TMEM_LOAD_16dp256b8xENS4_13SM90_TMA_LOADENS13_INS14_ILi3ELi4ELi3EEES17_NSU_INS5_IJS18_SG_EEENS5_IJSG_SD_EEEEEEENS4_17SM75_U32x4_LDSM_NENS4_14SM90_TMA_STOREES21_NS4_17SM90_U32x4_STSM_NENS4_39AutoVectorizingCopyWithAssumedAlignmentILi128EEEEEEvvEEEEvNT_6ParamsE:
	.zero		2944


//--------------------- SYMBOLS --------------------------

	.type		.nv.reservedSmem.offset0,@object
	.size		.nv.reservedSmem.offset0,0x4
	.type		.nv.reservedSmem.cap,@object
	.size		.nv.reservedSmem.cap,0x4
	.type		__assertfail,@function
